//
// Generated by NVIDIA NVVM Compiler
//
// Compiler Build ID: CL-36424714
// Cuda compilation tools, release 13.0, V13.0.88
// Based on NVVM 20.0.0
//

.version 9.0
.target sm_100
.address_size 64

	// .globl	_Z11generateMsrimPdPmS_mim
.func  (.param .b64 func_retval0) __internal_accurate_pow
(
	.param .b64 __internal_accurate_pow_param_0
)
;
.const .align 8 .u64 rowsmBiclusters;
.const .align 8 .u64 colsmBiclusters;
.const .align 8 .u64 rowsmExpression;
.const .align 8 .u64 colsmExpression;

.visible .entry _Z11generateMsrimPdPmS_mim(
	.param .u32 _Z11generateMsrimPdPmS_mim_param_0,
	.param .u64 _Z11generateMsrimPdPmS_mim_param_1,
	.param .u64 .ptr .align 1 _Z11generateMsrimPdPmS_mim_param_2,
	.param .u64 .ptr .align 1 _Z11generateMsrimPdPmS_mim_param_3,
	.param .u64 .ptr .align 1 _Z11generateMsrimPdPmS_mim_param_4,
	.param .u64 _Z11generateMsrimPdPmS_mim_param_5,
	.param .u32 _Z11generateMsrimPdPmS_mim_param_6,
	.param .u64 _Z11generateMsrimPdPmS_mim_param_7
)
{
	.reg .pred 	%p<43>;
	.reg .b32 	%r<22>;
	.reg .b64 	%rd<360>;
	.reg .b64 	%fd<238>;

	ld.param.u64 	%rd54, [_Z11generateMsrimPdPmS_mim_param_2];
	ld.param.u64 	%rd55, [_Z11generateMsrimPdPmS_mim_param_3];
	ld.param.u64 	%rd53, [_Z11generateMsrimPdPmS_mim_param_4];
	ld.param.u64 	%rd56, [_Z11generateMsrimPdPmS_mim_param_5];
	ld.param.u32 	%r6, [_Z11generateMsrimPdPmS_mim_param_6];
	ld.param.u64 	%rd57, [_Z11generateMsrimPdPmS_mim_param_7];
	cvta.to.global.u64 	%rd1, %rd54;
	cvta.to.global.u64 	%rd2, %rd55;
	mov.u32 	%r7, %ctaid.x;
	mov.u32 	%r8, %ntid.x;
	mov.u32 	%r9, %tid.x;
	mad.lo.s32 	%r10, %r7, %r8, %r9;
	cvt.u64.u32 	%rd58, %r10;
	add.s32 	%r11, %r6, -1;
	cvt.s64.s32 	%rd59, %r11;
	mad.lo.s64 	%rd3, %rd57, %rd59, %rd58;
	setp.ge.u64 	%p2, %rd3, %rd56;
	@%p2 bra 	$L__BB0_49;
	ld.const.u64 	%rd60, [colsmBiclusters];
	mul.lo.s64 	%rd4, %rd60, %rd3;
	shl.b64 	%rd61, %rd4, 3;
	add.s64 	%rd5, %rd2, %rd61;
	ld.global.u64 	%rd6, [%rd5];
	ld.global.u64 	%rd7, [%rd5+8];
	setp.eq.s64 	%p3, %rd6, 0;
	mov.f64 	%fd236, 0d0000000000000000;
	@%p3 bra 	$L__BB0_48;
	ld.const.u64 	%rd8, [colsmExpression];
	cvt.rn.f64.u64 	%fd1, %rd7;
	mul.lo.s64 	%rd63, %rd7, %rd6;
	cvt.rn.f64.u64 	%fd2, %rd63;
	cvt.rn.f64.u64 	%fd3, %rd6;
	mov.f64 	%fd67, 0d4000000000000000;
	{
	.reg .b32 %temp; 
	mov.b64 	{%temp, %r1}, %fd67;
	}
	and.b32  	%r2, %r1, 2146435072;
	setp.eq.s32 	%p4, %r2, 1062207488;
	setp.lt.s32 	%p5, %r1, 0;
	selp.b32 	%r3, 0, 2146435072, %p5;
	and.b32  	%r12, %r1, 2147483647;
	setp.ne.s32 	%p6, %r12, 1071644672;
	and.pred  	%p1, %p4, %p6;
	or.b32  	%r4, %r3, -2147483648;
	and.b64  	%rd9, %rd7, 7;
	add.s64 	%rd10, %rd9, -1;
	and.b64  	%rd11, %rd7, 3;
	add.s64 	%rd12, %rd11, -1;
	and.b64  	%rd13, %rd6, 7;
	and.b64  	%rd14, %rd6, 3;
	and.b64  	%rd15, %rd7, -8;
	and.b64  	%rd16, %rd7, 1;
	and.b64  	%rd17, %rd6, -8;
	and.b64  	%rd18, %rd6, 1;
	add.s64 	%rd19, %rd6, %rd4;
	shl.b64 	%rd64, %rd19, 3;
	add.s64 	%rd65, %rd64, %rd2;
	add.s64 	%rd20, %rd65, 40;
	mov.f64 	%fd236, 0d0000000000000000;
	mov.b64 	%rd344, 0;
	selp.b32 	%r19, %r4, %r3, %p1;
$L__BB0_3:
	setp.eq.s64 	%p7, %rd7, 0;
	@%p7 bra 	$L__BB0_47;
	shl.b64 	%rd67, %rd344, 3;
	add.s64 	%rd68, %rd5, %rd67;
	ld.global.u64 	%rd69, [%rd68+16];
	mul.lo.s64 	%rd22, %rd8, %rd69;
	mov.b64 	%rd345, 0;
$L__BB0_5:
	add.s64 	%rd71, %rd345, %rd19;
	shl.b64 	%rd72, %rd71, 3;
	add.s64 	%rd73, %rd2, %rd72;
	ld.global.u64 	%rd24, [%rd73+16];
	add.s64 	%rd74, %rd22, %rd24;
	shl.b64 	%rd75, %rd74, 3;
	add.s64 	%rd76, %rd1, %rd75;
	ld.global.f64 	%fd6, [%rd76];
	mov.f64 	%fd225, 0d0000000000000000;
	mov.b64 	%rd346, 0;
	mov.f64 	%fd226, %fd225;
$L__BB0_6:
	shl.b64 	%rd77, %rd346, 3;
	add.s64 	%rd78, %rd5, %rd77;
	ld.global.u64 	%rd79, [%rd78+16];
	setp.ne.s64 	%p8, %rd346, %rd344;
	mul.lo.s64 	%rd26, %rd8, %rd79;
	@%p8 bra 	$L__BB0_18;
	setp.lt.u64 	%p16, %rd7, 8;
	mov.b64 	%rd349, 0;
	@%p16 bra 	$L__BB0_10;
	mov.b64 	%rd347, 0;
$L__BB0_9:
	.pragma "nounroll";
	add.s64 	%rd152, %rd347, %rd19;
	shl.b64 	%rd153, %rd152, 3;
	add.s64 	%rd154, %rd2, %rd153;
	ld.global.u64 	%rd155, [%rd154+16];
	add.s64 	%rd156, %rd22, %rd155;
	shl.b64 	%rd157, %rd156, 3;
	add.s64 	%rd158, %rd1, %rd157;
	ld.global.f64 	%fd99, [%rd158];
	add.f64 	%fd100, %fd225, %fd99;
	add.s64 	%rd159, %rd26, %rd155;
	shl.b64 	%rd160, %rd159, 3;
	add.s64 	%rd161, %rd1, %rd160;
	ld.global.f64 	%fd101, [%rd161];
	add.f64 	%fd102, %fd226, %fd101;
	ld.global.u64 	%rd162, [%rd154+24];
	add.s64 	%rd163, %rd22, %rd162;
	shl.b64 	%rd164, %rd163, 3;
	add.s64 	%rd165, %rd1, %rd164;
	ld.global.f64 	%fd103, [%rd165];
	add.f64 	%fd104, %fd100, %fd103;
	add.s64 	%rd166, %rd26, %rd162;
	shl.b64 	%rd167, %rd166, 3;
	add.s64 	%rd168, %rd1, %rd167;
	ld.global.f64 	%fd105, [%rd168];
	add.f64 	%fd106, %fd102, %fd105;
	ld.global.u64 	%rd169, [%rd154+32];
	add.s64 	%rd170, %rd22, %rd169;
	shl.b64 	%rd171, %rd170, 3;
	add.s64 	%rd172, %rd1, %rd171;
	ld.global.f64 	%fd107, [%rd172];
	add.f64 	%fd108, %fd104, %fd107;
	add.s64 	%rd173, %rd26, %rd169;
	shl.b64 	%rd174, %rd173, 3;
	add.s64 	%rd175, %rd1, %rd174;
	ld.global.f64 	%fd109, [%rd175];
	add.f64 	%fd110, %fd106, %fd109;
	ld.global.u64 	%rd176, [%rd154+40];
	add.s64 	%rd177, %rd22, %rd176;
	shl.b64 	%rd178, %rd177, 3;
	add.s64 	%rd179, %rd1, %rd178;
	ld.global.f64 	%fd111, [%rd179];
	add.f64 	%fd112, %fd108, %fd111;
	add.s64 	%rd180, %rd26, %rd176;
	shl.b64 	%rd181, %rd180, 3;
	add.s64 	%rd182, %rd1, %rd181;
	ld.global.f64 	%fd113, [%rd182];
	add.f64 	%fd114, %fd110, %fd113;
	ld.global.u64 	%rd183, [%rd154+48];
	add.s64 	%rd184, %rd22, %rd183;
	shl.b64 	%rd185, %rd184, 3;
	add.s64 	%rd186, %rd1, %rd185;
	ld.global.f64 	%fd115, [%rd186];
	add.f64 	%fd116, %fd112, %fd115;
	add.s64 	%rd187, %rd26, %rd183;
	shl.b64 	%rd188, %rd187, 3;
	add.s64 	%rd189, %rd1, %rd188;
	ld.global.f64 	%fd117, [%rd189];
	add.f64 	%fd118, %fd114, %fd117;
	ld.global.u64 	%rd190, [%rd154+56];
	add.s64 	%rd191, %rd22, %rd190;
	shl.b64 	%rd192, %rd191, 3;
	add.s64 	%rd193, %rd1, %rd192;
	ld.global.f64 	%fd119, [%rd193];
	add.f64 	%fd120, %fd116, %fd119;
	add.s64 	%rd194, %rd26, %rd190;
	shl.b64 	%rd195, %rd194, 3;
	add.s64 	%rd196, %rd1, %rd195;
	ld.global.f64 	%fd121, [%rd196];
	add.f64 	%fd122, %fd118, %fd121;
	ld.global.u64 	%rd197, [%rd154+64];
	add.s64 	%rd198, %rd22, %rd197;
	shl.b64 	%rd199, %rd198, 3;
	add.s64 	%rd200, %rd1, %rd199;
	ld.global.f64 	%fd123, [%rd200];
	add.f64 	%fd124, %fd120, %fd123;
	add.s64 	%rd201, %rd26, %rd197;
	shl.b64 	%rd202, %rd201, 3;
	add.s64 	%rd203, %rd1, %rd202;
	ld.global.f64 	%fd125, [%rd203];
	add.f64 	%fd126, %fd122, %fd125;
	ld.global.u64 	%rd204, [%rd154+72];
	add.s64 	%rd205, %rd22, %rd204;
	shl.b64 	%rd206, %rd205, 3;
	add.s64 	%rd207, %rd1, %rd206;
	ld.global.f64 	%fd127, [%rd207];
	add.f64 	%fd225, %fd124, %fd127;
	add.s64 	%rd208, %rd26, %rd204;
	shl.b64 	%rd209, %rd208, 3;
	add.s64 	%rd210, %rd1, %rd209;
	ld.global.f64 	%fd128, [%rd210];
	add.f64 	%fd226, %fd126, %fd128;
	add.s64 	%rd347, %rd347, 8;
	setp.ne.s64 	%p17, %rd347, %rd15;
	mov.u64 	%rd349, %rd15;
	@%p17 bra 	$L__BB0_9;
$L__BB0_10:
	setp.eq.s64 	%p18, %rd9, 0;
	@%p18 bra 	$L__BB0_29;
	setp.lt.u64 	%p19, %rd10, 3;
	@%p19 bra 	$L__BB0_13;
	add.s64 	%rd211, %rd349, %rd19;
	shl.b64 	%rd212, %rd211, 3;
	add.s64 	%rd213, %rd2, %rd212;
	ld.global.u64 	%rd214, [%rd213+16];
	add.s64 	%rd215, %rd22, %rd214;
	shl.b64 	%rd216, %rd215, 3;
	add.s64 	%rd217, %rd1, %rd216;
	ld.global.f64 	%fd130, [%rd217];
	add.f64 	%fd131, %fd225, %fd130;
	add.s64 	%rd218, %rd26, %rd214;
	shl.b64 	%rd219, %rd218, 3;
	add.s64 	%rd220, %rd1, %rd219;
	ld.global.f64 	%fd132, [%rd220];
	add.f64 	%fd133, %fd226, %fd132;
	ld.global.u64 	%rd221, [%rd213+24];
	add.s64 	%rd222, %rd22, %rd221;
	shl.b64 	%rd223, %rd222, 3;
	add.s64 	%rd224, %rd1, %rd223;
	ld.global.f64 	%fd134, [%rd224];
	add.f64 	%fd135, %fd131, %fd134;
	add.s64 	%rd225, %rd26, %rd221;
	shl.b64 	%rd226, %rd225, 3;
	add.s64 	%rd227, %rd1, %rd226;
	ld.global.f64 	%fd136, [%rd227];
	add.f64 	%fd137, %fd133, %fd136;
	ld.global.u64 	%rd228, [%rd213+32];
	add.s64 	%rd229, %rd22, %rd228;
	shl.b64 	%rd230, %rd229, 3;
	add.s64 	%rd231, %rd1, %rd230;
	ld.global.f64 	%fd138, [%rd231];
	add.f64 	%fd139, %fd135, %fd138;
	add.s64 	%rd232, %rd26, %rd228;
	shl.b64 	%rd233, %rd232, 3;
	add.s64 	%rd234, %rd1, %rd233;
	ld.global.f64 	%fd140, [%rd234];
	add.f64 	%fd141, %fd137, %fd140;
	ld.global.u64 	%rd235, [%rd213+40];
	add.s64 	%rd236, %rd22, %rd235;
	shl.b64 	%rd237, %rd236, 3;
	add.s64 	%rd238, %rd1, %rd237;
	ld.global.f64 	%fd142, [%rd238];
	add.f64 	%fd225, %fd139, %fd142;
	add.s64 	%rd239, %rd26, %rd235;
	shl.b64 	%rd240, %rd239, 3;
	add.s64 	%rd241, %rd1, %rd240;
	ld.global.f64 	%fd143, [%rd241];
	add.f64 	%fd226, %fd141, %fd143;
	add.s64 	%rd349, %rd349, 4;
$L__BB0_13:
	setp.eq.s64 	%p20, %rd11, 0;
	@%p20 bra 	$L__BB0_29;
	setp.eq.s64 	%p21, %rd12, 0;
	@%p21 bra 	$L__BB0_16;
	add.s64 	%rd242, %rd349, %rd19;
	shl.b64 	%rd243, %rd242, 3;
	add.s64 	%rd244, %rd2, %rd243;
	ld.global.u64 	%rd245, [%rd244+16];
	add.s64 	%rd246, %rd22, %rd245;
	shl.b64 	%rd247, %rd246, 3;
	add.s64 	%rd248, %rd1, %rd247;
	ld.global.f64 	%fd145, [%rd248];
	add.f64 	%fd146, %fd225, %fd145;
	add.s64 	%rd249, %rd26, %rd245;
	shl.b64 	%rd250, %rd249, 3;
	add.s64 	%rd251, %rd1, %rd250;
	ld.global.f64 	%fd147, [%rd251];
	add.f64 	%fd148, %fd226, %fd147;
	ld.global.u64 	%rd252, [%rd244+24];
	add.s64 	%rd253, %rd22, %rd252;
	shl.b64 	%rd254, %rd253, 3;
	add.s64 	%rd255, %rd1, %rd254;
	ld.global.f64 	%fd149, [%rd255];
	add.f64 	%fd225, %fd146, %fd149;
	add.s64 	%rd256, %rd26, %rd252;
	shl.b64 	%rd257, %rd256, 3;
	add.s64 	%rd258, %rd1, %rd257;
	ld.global.f64 	%fd150, [%rd258];
	add.f64 	%fd226, %fd148, %fd150;
	add.s64 	%rd349, %rd349, 2;
$L__BB0_16:
	setp.eq.s64 	%p22, %rd16, 0;
	@%p22 bra 	$L__BB0_29;
	add.s64 	%rd259, %rd349, %rd19;
	shl.b64 	%rd260, %rd259, 3;
	add.s64 	%rd261, %rd2, %rd260;
	ld.global.u64 	%rd262, [%rd261+16];
	add.s64 	%rd263, %rd22, %rd262;
	shl.b64 	%rd264, %rd263, 3;
	add.s64 	%rd265, %rd1, %rd264;
	ld.global.f64 	%fd151, [%rd265];
	add.f64 	%fd225, %fd225, %fd151;
	add.s64 	%rd266, %rd26, %rd262;
	shl.b64 	%rd267, %rd266, 3;
	add.s64 	%rd268, %rd1, %rd267;
	ld.global.f64 	%fd152, [%rd268];
	add.f64 	%fd226, %fd226, %fd152;
	bra.uni 	$L__BB0_29;
$L__BB0_18:
	setp.lt.u64 	%p9, %rd7, 8;
	mov.b64 	%rd354, 0;
	@%p9 bra 	$L__BB0_21;
	mov.u64 	%rd351, %rd20;
	mov.u64 	%rd352, %rd15;
$L__BB0_20:
	.pragma "nounroll";
	ld.global.u64 	%rd81, [%rd351+-24];
	add.s64 	%rd82, %rd26, %rd81;
	shl.b64 	%rd83, %rd82, 3;
	add.s64 	%rd84, %rd1, %rd83;
	ld.global.f64 	%fd70, [%rd84];
	add.f64 	%fd71, %fd226, %fd70;
	ld.global.u64 	%rd85, [%rd351+-16];
	add.s64 	%rd86, %rd26, %rd85;
	shl.b64 	%rd87, %rd86, 3;
	add.s64 	%rd88, %rd1, %rd87;
	ld.global.f64 	%fd72, [%rd88];
	add.f64 	%fd73, %fd71, %fd72;
	ld.global.u64 	%rd89, [%rd351+-8];
	add.s64 	%rd90, %rd26, %rd89;
	shl.b64 	%rd91, %rd90, 3;
	add.s64 	%rd92, %rd1, %rd91;
	ld.global.f64 	%fd74, [%rd92];
	add.f64 	%fd75, %fd73, %fd74;
	ld.global.u64 	%rd93, [%rd351];
	add.s64 	%rd94, %rd26, %rd93;
	shl.b64 	%rd95, %rd94, 3;
	add.s64 	%rd96, %rd1, %rd95;
	ld.global.f64 	%fd76, [%rd96];
	add.f64 	%fd77, %fd75, %fd76;
	ld.global.u64 	%rd97, [%rd351+8];
	add.s64 	%rd98, %rd26, %rd97;
	shl.b64 	%rd99, %rd98, 3;
	add.s64 	%rd100, %rd1, %rd99;
	ld.global.f64 	%fd78, [%rd100];
	add.f64 	%fd79, %fd77, %fd78;
	ld.global.u64 	%rd101, [%rd351+16];
	add.s64 	%rd102, %rd26, %rd101;
	shl.b64 	%rd103, %rd102, 3;
	add.s64 	%rd104, %rd1, %rd103;
	ld.global.f64 	%fd80, [%rd104];
	add.f64 	%fd81, %fd79, %fd80;
	ld.global.u64 	%rd105, [%rd351+24];
	add.s64 	%rd106, %rd26, %rd105;
	shl.b64 	%rd107, %rd106, 3;
	add.s64 	%rd108, %rd1, %rd107;
	ld.global.f64 	%fd82, [%rd108];
	add.f64 	%fd83, %fd81, %fd82;
	ld.global.u64 	%rd109, [%rd351+32];
	add.s64 	%rd110, %rd26, %rd109;
	shl.b64 	%rd111, %rd110, 3;
	add.s64 	%rd112, %rd1, %rd111;
	ld.global.f64 	%fd84, [%rd112];
	add.f64 	%fd226, %fd83, %fd84;
	add.s64 	%rd352, %rd352, -8;
	add.s64 	%rd351, %rd351, 64;
	setp.ne.s64 	%p10, %rd352, 0;
	mov.u64 	%rd354, %rd15;
	@%p10 bra 	$L__BB0_20;
$L__BB0_21:
	setp.eq.s64 	%p11, %rd9, 0;
	@%p11 bra 	$L__BB0_29;
	setp.lt.u64 	%p12, %rd10, 3;
	@%p12 bra 	$L__BB0_24;
	add.s64 	%rd113, %rd354, %rd19;
	shl.b64 	%rd114, %rd113, 3;
	add.s64 	%rd115, %rd2, %rd114;
	ld.global.u64 	%rd116, [%rd115+16];
	add.s64 	%rd117, %rd26, %rd116;
	shl.b64 	%rd118, %rd117, 3;
	add.s64 	%rd119, %rd1, %rd118;
	ld.global.f64 	%fd86, [%rd119];
	add.f64 	%fd87, %fd226, %fd86;
	ld.global.u64 	%rd120, [%rd115+24];
	add.s64 	%rd121, %rd26, %rd120;
	shl.b64 	%rd122, %rd121, 3;
	add.s64 	%rd123, %rd1, %rd122;
	ld.global.f64 	%fd88, [%rd123];
	add.f64 	%fd89, %fd87, %fd88;
	ld.global.u64 	%rd124, [%rd115+32];
	add.s64 	%rd125, %rd26, %rd124;
	shl.b64 	%rd126, %rd125, 3;
	add.s64 	%rd127, %rd1, %rd126;
	ld.global.f64 	%fd90, [%rd127];
	add.f64 	%fd91, %fd89, %fd90;
	ld.global.u64 	%rd128, [%rd115+40];
	add.s64 	%rd129, %rd26, %rd128;
	shl.b64 	%rd130, %rd129, 3;
	add.s64 	%rd131, %rd1, %rd130;
	ld.global.f64 	%fd92, [%rd131];
	add.f64 	%fd226, %fd91, %fd92;
	add.s64 	%rd354, %rd354, 4;
$L__BB0_24:
	setp.eq.s64 	%p13, %rd11, 0;
	@%p13 bra 	$L__BB0_29;
	setp.eq.s64 	%p14, %rd12, 0;
	@%p14 bra 	$L__BB0_27;
	add.s64 	%rd132, %rd354, %rd19;
	shl.b64 	%rd133, %rd132, 3;
	add.s64 	%rd134, %rd2, %rd133;
	ld.global.u64 	%rd135, [%rd134+16];
	add.s64 	%rd136, %rd26, %rd135;
	shl.b64 	%rd137, %rd136, 3;
	add.s64 	%rd138, %rd1, %rd137;
	ld.global.f64 	%fd94, [%rd138];
	add.f64 	%fd95, %fd226, %fd94;
	ld.global.u64 	%rd139, [%rd134+24];
	add.s64 	%rd140, %rd26, %rd139;
	shl.b64 	%rd141, %rd140, 3;
	add.s64 	%rd142, %rd1, %rd141;
	ld.global.f64 	%fd96, [%rd142];
	add.f64 	%fd226, %fd95, %fd96;
	add.s64 	%rd354, %rd354, 2;
$L__BB0_27:
	setp.eq.s64 	%p15, %rd16, 0;
	@%p15 bra 	$L__BB0_29;
	add.s64 	%rd143, %rd354, %rd19;
	shl.b64 	%rd144, %rd143, 3;
	add.s64 	%rd145, %rd2, %rd144;
	ld.global.u64 	%rd146, [%rd145+16];
	add.s64 	%rd147, %rd26, %rd146;
	shl.b64 	%rd148, %rd147, 3;
	add.s64 	%rd149, %rd1, %rd148;
	ld.global.f64 	%fd97, [%rd149];
	add.f64 	%fd226, %fd226, %fd97;
$L__BB0_29:
	add.s64 	%rd346, %rd346, 1;
	setp.ne.s64 	%p23, %rd346, %rd6;
	@%p23 bra 	$L__BB0_6;
	setp.lt.u64 	%p24, %rd6, 8;
	mov.f64 	%fd234, 0d0000000000000000;
	mov.b64 	%rd358, 0;
	@%p24 bra 	$L__BB0_33;
	mov.f64 	%fd234, 0d0000000000000000;
	mov.b64 	%rd356, 0;
$L__BB0_32:
	.pragma "nounroll";
	shl.b64 	%rd271, %rd356, 3;
	add.s64 	%rd272, %rd5, %rd271;
	ld.global.u64 	%rd273, [%rd272+16];
	mad.lo.s64 	%rd274, %rd8, %rd273, %rd24;
	shl.b64 	%rd275, %rd274, 3;
	add.s64 	%rd276, %rd1, %rd275;
	ld.global.f64 	%fd156, [%rd276];
	add.f64 	%fd157, %fd234, %fd156;
	ld.global.u64 	%rd277, [%rd272+24];
	mad.lo.s64 	%rd278, %rd8, %rd277, %rd24;
	shl.b64 	%rd279, %rd278, 3;
	add.s64 	%rd280, %rd1, %rd279;
	ld.global.f64 	%fd158, [%rd280];
	add.f64 	%fd159, %fd157, %fd158;
	ld.global.u64 	%rd281, [%rd272+32];
	mad.lo.s64 	%rd282, %rd8, %rd281, %rd24;
	shl.b64 	%rd283, %rd282, 3;
	add.s64 	%rd284, %rd1, %rd283;
	ld.global.f64 	%fd160, [%rd284];
	add.f64 	%fd161, %fd159, %fd160;
	ld.global.u64 	%rd285, [%rd272+40];
	mad.lo.s64 	%rd286, %rd8, %rd285, %rd24;
	shl.b64 	%rd287, %rd286, 3;
	add.s64 	%rd288, %rd1, %rd287;
	ld.global.f64 	%fd162, [%rd288];
	add.f64 	%fd163, %fd161, %fd162;
	ld.global.u64 	%rd289, [%rd272+48];
	mad.lo.s64 	%rd290, %rd8, %rd289, %rd24;
	shl.b64 	%rd291, %rd290, 3;
	add.s64 	%rd292, %rd1, %rd291;
	ld.global.f64 	%fd164, [%rd292];
	add.f64 	%fd165, %fd163, %fd164;
	ld.global.u64 	%rd293, [%rd272+56];
	mad.lo.s64 	%rd294, %rd8, %rd293, %rd24;
	shl.b64 	%rd295, %rd294, 3;
	add.s64 	%rd296, %rd1, %rd295;
	ld.global.f64 	%fd166, [%rd296];
	add.f64 	%fd167, %fd165, %fd166;
	ld.global.u64 	%rd297, [%rd272+64];
	mad.lo.s64 	%rd298, %rd8, %rd297, %rd24;
	shl.b64 	%rd299, %rd298, 3;
	add.s64 	%rd300, %rd1, %rd299;
	ld.global.f64 	%fd168, [%rd300];
	add.f64 	%fd169, %fd167, %fd168;
	ld.global.u64 	%rd301, [%rd272+72];
	mad.lo.s64 	%rd302, %rd8, %rd301, %rd24;
	shl.b64 	%rd303, %rd302, 3;
	add.s64 	%rd304, %rd1, %rd303;
	ld.global.f64 	%fd170, [%rd304];
	add.f64 	%fd234, %fd169, %fd170;
	add.s64 	%rd356, %rd356, 8;
	setp.ne.s64 	%p25, %rd356, %rd17;
	mov.u64 	%rd358, %rd17;
	@%p25 bra 	$L__BB0_32;
$L__BB0_33:
	setp.eq.s64 	%p26, %rd13, 0;
	@%p26 bra 	$L__BB0_41;
	add.s64 	%rd305, %rd13, -1;
	setp.lt.u64 	%p27, %rd305, 3;
	@%p27 bra 	$L__BB0_36;
	shl.b64 	%rd306, %rd358, 3;
	add.s64 	%rd307, %rd5, %rd306;
	ld.global.u64 	%rd308, [%rd307+16];
	mad.lo.s64 	%rd309, %rd8, %rd308, %rd24;
	shl.b64 	%rd310, %rd309, 3;
	add.s64 	%rd311, %rd1, %rd310;
	ld.global.f64 	%fd172, [%rd311];
	add.f64 	%fd173, %fd234, %fd172;
	ld.global.u64 	%rd312, [%rd307+24];
	mad.lo.s64 	%rd313, %rd8, %rd312, %rd24;
	shl.b64 	%rd314, %rd313, 3;
	add.s64 	%rd315, %rd1, %rd314;
	ld.global.f64 	%fd174, [%rd315];
	add.f64 	%fd175, %fd173, %fd174;
	ld.global.u64 	%rd316, [%rd307+32];
	mad.lo.s64 	%rd317, %rd8, %rd316, %rd24;
	shl.b64 	%rd318, %rd317, 3;
	add.s64 	%rd319, %rd1, %rd318;
	ld.global.f64 	%fd176, [%rd319];
	add.f64 	%fd177, %fd175, %fd176;
	ld.global.u64 	%rd320, [%rd307+40];
	mad.lo.s64 	%rd321, %rd8, %rd320, %rd24;
	shl.b64 	%rd322, %rd321, 3;
	add.s64 	%rd323, %rd1, %rd322;
	ld.global.f64 	%fd178, [%rd323];
	add.f64 	%fd234, %fd177, %fd178;
	add.s64 	%rd358, %rd358, 4;
$L__BB0_36:
	setp.eq.s64 	%p28, %rd14, 0;
	@%p28 bra 	$L__BB0_41;
	setp.eq.s64 	%p29, %rd14, 1;
	@%p29 bra 	$L__BB0_39;
	shl.b64 	%rd324, %rd358, 3;
	add.s64 	%rd325, %rd5, %rd324;
	ld.global.u64 	%rd326, [%rd325+16];
	mad.lo.s64 	%rd327, %rd8, %rd326, %rd24;
	shl.b64 	%rd328, %rd327, 3;
	add.s64 	%rd329, %rd1, %rd328;
	ld.global.f64 	%fd180, [%rd329];
	add.f64 	%fd181, %fd234, %fd180;
	ld.global.u64 	%rd330, [%rd325+24];
	mad.lo.s64 	%rd331, %rd8, %rd330, %rd24;
	shl.b64 	%rd332, %rd331, 3;
	add.s64 	%rd333, %rd1, %rd332;
	ld.global.f64 	%fd182, [%rd333];
	add.f64 	%fd234, %fd181, %fd182;
	add.s64 	%rd358, %rd358, 2;
$L__BB0_39:
	setp.eq.s64 	%p30, %rd18, 0;
	@%p30 bra 	$L__BB0_41;
	shl.b64 	%rd334, %rd358, 3;
	add.s64 	%rd335, %rd5, %rd334;
	ld.global.u64 	%rd336, [%rd335+16];
	mad.lo.s64 	%rd337, %rd8, %rd336, %rd24;
	shl.b64 	%rd338, %rd337, 3;
	add.s64 	%rd339, %rd1, %rd338;
	ld.global.f64 	%fd183, [%rd339];
	add.f64 	%fd234, %fd234, %fd183;
$L__BB0_41:
	div.rn.f64 	%fd184, %fd234, %fd3;
	div.rn.f64 	%fd185, %fd225, %fd1;
	sub.f64 	%fd186, %fd6, %fd185;
	sub.f64 	%fd187, %fd186, %fd184;
	div.rn.f64 	%fd188, %fd226, %fd2;
	add.f64 	%fd56, %fd188, %fd187;
	{
	.reg .b32 %temp; 
	mov.b64 	{%temp, %r5}, %fd56;
	}
	abs.f64 	%fd57, %fd56;
	{ // callseq 0, 0
	.param .b64 param0;
	st.param.f64 	[param0], %fd57;
	.param .b64 retval0;
	call.uni (retval0), 
	__internal_accurate_pow, 
	(
	param0
	);
	ld.param.f64 	%fd189, [retval0];
	} // callseq 0
	setp.lt.s32 	%p34, %r5, 0;
	neg.f64 	%fd191, %fd189;
	selp.f64 	%fd192, %fd191, %fd189, %p4;
	selp.f64 	%fd193, %fd192, %fd189, %p34;
	setp.eq.f64 	%p35, %fd56, 0d0000000000000000;
	selp.b32 	%r13, %r5, 0, %p4;
	or.b32  	%r14, %r13, 2146435072;
	selp.b32 	%r15, %r14, %r13, %p5;
	mov.b32 	%r16, 0;
	mov.b64 	%fd194, {%r16, %r15};
	selp.f64 	%fd235, %fd194, %fd193, %p35;
	add.f64 	%fd195, %fd56, 0d4000000000000000;
	{
	.reg .b32 %temp; 
	mov.b64 	{%temp, %r17}, %fd195;
	}
	and.b32  	%r18, %r17, 2146435072;
	setp.ne.s32 	%p36, %r18, 2146435072;
	@%p36 bra 	$L__BB0_46;
	setp.num.f64 	%p37, %fd56, %fd56;
	@%p37 bra 	$L__BB0_44;
	mov.f64 	%fd196, 0d4000000000000000;
	add.rn.f64 	%fd235, %fd56, %fd196;
	bra.uni 	$L__BB0_46;
$L__BB0_44:
	setp.neu.f64 	%p38, %fd57, 0d7FF0000000000000;
	@%p38 bra 	$L__BB0_46;
	selp.b32 	%r20, %r19, %r3, %p34;
	mov.b32 	%r21, 0;
	mov.b64 	%fd235, {%r21, %r20};
$L__BB0_46:
	setp.eq.f64 	%p40, %fd56, 0d3FF0000000000000;
	selp.f64 	%fd197, 0d3FF0000000000000, %fd235, %p40;
	add.f64 	%fd236, %fd236, %fd197;
	add.s64 	%rd345, %rd345, 1;
	setp.ne.s64 	%p41, %rd345, %rd7;
	@%p41 bra 	$L__BB0_5;
$L__BB0_47:
	add.s64 	%rd344, %rd344, 1;
	setp.ne.s64 	%p42, %rd344, %rd6;
	@%p42 bra 	$L__BB0_3;
$L__BB0_48:
	mul.lo.s64 	%rd340, %rd7, %rd6;
	cvt.rn.f64.u64 	%fd198, %rd340;
	div.rn.f64 	%fd199, %fd236, %fd198;
	cvta.to.global.u64 	%rd341, %rd53;
	shl.b64 	%rd342, %rd3, 3;
	add.s64 	%rd343, %rd341, %rd342;
	st.global.f64 	[%rd343], %fd199;
$L__BB0_49:
	ret;

}
.func  (.param .b64 func_retval0) __internal_accurate_pow(
	.param .b64 __internal_accurate_pow_param_0
)
{
	.reg .pred 	%p<8>;
	.reg .b32 	%r<49>;
	.reg .b32 	%f<3>;
	.reg .b64 	%fd<109>;

	ld.param.f64 	%fd10, [__internal_accurate_pow_param_0];
	{
	.reg .b32 %temp; 
	mov.b64 	{%temp, %r46}, %fd10;
	}
	{
	.reg .b32 %temp; 
	mov.b64 	{%r45, %temp}, %fd10;
	}
	shr.u32 	%r47, %r46, 20;
	setp.gt.u32 	%p1, %r46, 1048575;
	@%p1 bra 	$L__BB1_2;
	mul.f64 	%fd11, %fd10, 0d4350000000000000;
	{
	.reg .b32 %temp; 
	mov.b64 	{%temp, %r46}, %fd11;
	}
	{
	.reg .b32 %temp; 
	mov.b64 	{%r45, %temp}, %fd11;
	}
	shr.u32 	%r16, %r46, 20;
	add.s32 	%r47, %r16, -54;
$L__BB1_2:
	add.s32 	%r48, %r47, -1023;
	and.b32  	%r17, %r46, -2146435073;
	or.b32  	%r18, %r17, 1072693248;
	mov.b64 	%fd107, {%r45, %r18};
	setp.lt.u32 	%p2, %r18, 1073127583;
	@%p2 bra 	$L__BB1_4;
	{
	.reg .b32 %temp; 
	mov.b64 	{%r19, %temp}, %fd107;
	}
	{
	.reg .b32 %temp; 
	mov.b64 	{%temp, %r20}, %fd107;
	}
	add.s32 	%r21, %r20, -1048576;
	mov.b64 	%fd107, {%r19, %r21};
	add.s32 	%r48, %r47, -1022;
$L__BB1_4:
	add.f64 	%fd12, %fd107, 0dBFF0000000000000;
	add.f64 	%fd13, %fd107, 0d3FF0000000000000;
	rcp.approx.ftz.f64 	%fd14, %fd13;
	neg.f64 	%fd15, %fd13;
	fma.rn.f64 	%fd16, %fd15, %fd14, 0d3FF0000000000000;
	fma.rn.f64 	%fd17, %fd16, %fd16, %fd16;
	fma.rn.f64 	%fd18, %fd17, %fd14, %fd14;
	mul.f64 	%fd19, %fd12, %fd18;
	fma.rn.f64 	%fd20, %fd12, %fd18, %fd19;
	mul.f64 	%fd21, %fd20, %fd20;
	fma.rn.f64 	%fd22, %fd21, 0d3EB0F5FF7D2CAFE2, 0d3ED0F5D241AD3B5A;
	fma.rn.f64 	%fd23, %fd22, %fd21, 0d3EF3B20A75488A3F;
	fma.rn.f64 	%fd24, %fd23, %fd21, 0d3F1745CDE4FAECD5;
	fma.rn.f64 	%fd25, %fd24, %fd21, 0d3F3C71C7258A578B;
	fma.rn.f64 	%fd26, %fd25, %fd21, 0d3F6249249242B910;
	fma.rn.f64 	%fd27, %fd26, %fd21, 0d3F89999999999DFB;
	sub.f64 	%fd28, %fd12, %fd20;
	add.f64 	%fd29, %fd28, %fd28;
	neg.f64 	%fd30, %fd20;
	fma.rn.f64 	%fd31, %fd30, %fd12, %fd29;
	mul.f64 	%fd32, %fd18, %fd31;
	fma.rn.f64 	%fd33, %fd21, %fd27, 0d3FB5555555555555;
	mov.f64 	%fd34, 0d3FB5555555555555;
	sub.f64 	%fd35, %fd34, %fd33;
	fma.rn.f64 	%fd36, %fd21, %fd27, %fd35;
	add.f64 	%fd37, %fd36, 0dBC46A4CB00B9E7B0;
	add.f64 	%fd38, %fd33, %fd37;
	sub.f64 	%fd39, %fd33, %fd38;
	add.f64 	%fd40, %fd37, %fd39;
	mul.rn.f64 	%fd41, %fd20, %fd20;
	neg.f64 	%fd42, %fd41;
	fma.rn.f64 	%fd43, %fd20, %fd20, %fd42;
	{
	.reg .b32 %temp; 
	mov.b64 	{%r22, %temp}, %fd32;
	}
	{
	.reg .b32 %temp; 
	mov.b64 	{%temp, %r23}, %fd32;
	}
	add.s32 	%r24, %r23, 1048576;
	mov.b64 	%fd44, {%r22, %r24};
	fma.rn.f64 	%fd45, %fd20, %fd44, %fd43;
	mul.rn.f64 	%fd46, %fd41, %fd20;
	neg.f64 	%fd47, %fd46;
	fma.rn.f64 	%fd48, %fd41, %fd20, %fd47;
	fma.rn.f64 	%fd49, %fd41, %fd32, %fd48;
	fma.rn.f64 	%fd50, %fd45, %fd20, %fd49;
	mul.rn.f64 	%fd51, %fd38, %fd46;
	neg.f64 	%fd52, %fd51;
	fma.rn.f64 	%fd53, %fd38, %fd46, %fd52;
	fma.rn.f64 	%fd54, %fd38, %fd50, %fd53;
	fma.rn.f64 	%fd55, %fd40, %fd46, %fd54;
	add.f64 	%fd56, %fd51, %fd55;
	sub.f64 	%fd57, %fd51, %fd56;
	add.f64 	%fd58, %fd55, %fd57;
	add.f64 	%fd59, %fd20, %fd56;
	sub.f64 	%fd60, %fd20, %fd59;
	add.f64 	%fd61, %fd56, %fd60;
	add.f64 	%fd62, %fd58, %fd61;
	add.f64 	%fd63, %fd32, %fd62;
	add.f64 	%fd64, %fd59, %fd63;
	sub.f64 	%fd65, %fd59, %fd64;
	add.f64 	%fd66, %fd63, %fd65;
	xor.b32  	%r25, %r48, -2147483648;
	mov.b32 	%r26, 1127219200;
	mov.b64 	%fd67, {%r25, %r26};
	mov.b32 	%r27, -2147483648;
	mov.b64 	%fd68, {%r27, %r26};
	sub.f64 	%fd69, %fd67, %fd68;
	fma.rn.f64 	%fd70, %fd69, 0d3FE62E42FEFA39EF, %fd64;
	fma.rn.f64 	%fd71, %fd69, 0dBFE62E42FEFA39EF, %fd70;
	sub.f64 	%fd72, %fd71, %fd64;
	sub.f64 	%fd73, %fd66, %fd72;
	fma.rn.f64 	%fd74, %fd69, 0d3C7ABC9E3B39803F, %fd73;
	add.f64 	%fd75, %fd70, %fd74;
	sub.f64 	%fd76, %fd70, %fd75;
	add.f64 	%fd77, %fd74, %fd76;
	mov.f64 	%fd78, 0d4000000000000000;
	{
	.reg .b32 %temp; 
	mov.b64 	{%temp, %r28}, %fd78;
	}
	{
	.reg .b32 %temp; 
	mov.b64 	{%r29, %temp}, %fd78;
	}
	shl.b32 	%r30, %r28, 1;
	setp.gt.u32 	%p3, %r30, -33554433;
	and.b32  	%r31, %r28, -15728641;
	selp.b32 	%r32, %r31, %r28, %p3;
	mov.b64 	%fd79, {%r29, %r32};
	mul.rn.f64 	%fd80, %fd75, %fd79;
	neg.f64 	%fd81, %fd80;
	fma.rn.f64 	%fd82, %fd75, %fd79, %fd81;
	fma.rn.f64 	%fd83, %fd77, %fd79, %fd82;
	add.f64 	%fd4, %fd80, %fd83;
	sub.f64 	%fd84, %fd80, %fd4;
	add.f64 	%fd5, %fd83, %fd84;
	fma.rn.f64 	%fd85, %fd4, 0d3FF71547652B82FE, 0d4338000000000000;
	{
	.reg .b32 %temp; 
	mov.b64 	{%r13, %temp}, %fd85;
	}
	mov.f64 	%fd86, 0dC338000000000000;
	add.rn.f64 	%fd87, %fd85, %fd86;
	fma.rn.f64 	%fd88, %fd87, 0dBFE62E42FEFA39EF, %fd4;
	fma.rn.f64 	%fd89, %fd87, 0dBC7ABC9E3B39803F, %fd88;
	fma.rn.f64 	%fd90, %fd89, 0d3E5ADE1569CE2BDF, 0d3E928AF3FCA213EA;
	fma.rn.f64 	%fd91, %fd90, %fd89, 0d3EC71DEE62401315;
	fma.rn.f64 	%fd92, %fd91, %fd89, 0d3EFA01997C89EB71;
	fma.rn.f64 	%fd93, %fd92, %fd89, 0d3F2A01A014761F65;
	fma.rn.f64 	%fd94, %fd93, %fd89, 0d3F56C16C1852B7AF;
	fma.rn.f64 	%fd95, %fd94, %fd89, 0d3F81111111122322;
	fma.rn.f64 	%fd96, %fd95, %fd89, 0d3FA55555555502A1;
	fma.rn.f64 	%fd97, %fd96, %fd89, 0d3FC5555555555511;
	fma.rn.f64 	%fd98, %fd97, %fd89, 0d3FE000000000000B;
	fma.rn.f64 	%fd99, %fd98, %fd89, 0d3FF0000000000000;
	fma.rn.f64 	%fd100, %fd99, %fd89, 0d3FF0000000000000;
	{
	.reg .b32 %temp; 
	mov.b64 	{%r14, %temp}, %fd100;
	}
	{
	.reg .b32 %temp; 
	mov.b64 	{%temp, %r15}, %fd100;
	}
	shl.b32 	%r33, %r13, 20;
	add.s32 	%r34, %r33, %r15;
	mov.b64 	%fd108, {%r14, %r34};
	{
	.reg .b32 %temp; 
	mov.b64 	{%temp, %r35}, %fd4;
	}
	mov.b32 	%f2, %r35;
	abs.f32 	%f1, %f2;
	setp.lt.f32 	%p4, %f1, 0f4086232B;
	@%p4 bra 	$L__BB1_7;
	setp.lt.f64 	%p5, %fd4, 0d0000000000000000;
	add.f64 	%fd101, %fd4, 0d7FF0000000000000;
	selp.f64 	%fd108, 0d0000000000000000, %fd101, %p5;
	setp.geu.f32 	%p6, %f1, 0f40874800;
	@%p6 bra 	$L__BB1_7;
	shr.u32 	%r36, %r13, 31;
	add.s32 	%r37, %r13, %r36;
	shr.s32 	%r38, %r37, 1;
	shl.b32 	%r39, %r38, 20;
	add.s32 	%r40, %r15, %r39;
	mov.b64 	%fd102, {%r14, %r40};
	sub.s32 	%r41, %r13, %r38;
	shl.b32 	%r42, %r41, 20;
	add.s32 	%r43, %r42, 1072693248;
	mov.b32 	%r44, 0;
	mov.b64 	%fd103, {%r44, %r43};
	mul.f64 	%fd108, %fd103, %fd102;
$L__BB1_7:
	abs.f64 	%fd104, %fd108;
	setp.eq.f64 	%p7, %fd104, 0d7FF0000000000000;
	fma.rn.f64 	%fd105, %fd108, %fd5, %fd108;
	selp.f64 	%fd106, %fd108, %fd105, %p7;
	st.param.f64 	[func_retval0], %fd106;
	ret;

}


// ===== COMPILED SASS (sm_100) =====

	.target	sm_100

	.elftype	@"ET_EXEC"


//--------------------- .note.nv.tkinfo           --------------------------
	.section	.note.nv.tkinfo,"",@"SHT_NOTE"
	.sectionflags	@"SHF_NOTE_NV_TKINFO"
	.tkinfo
        /*0018*/ 	.word	0x00000002
        /*0030*/ 	.string	""
        /*0030*/ 	.string	"ptxas"
        /*0030*/ 	.string	"Cuda compilation tools, release 13.0, V13.0.88"
        /*0030*/ 	.string	"Build cuda_13.0.r13.0/compiler.36424714_0"
        /*0030*/ 	.string	"-arch sm_100 -m 64 "



//--------------------- .note.nv.cuinfo           --------------------------
	.section	.note.nv.cuinfo,"",@"SHT_NOTE"
	.sectionflags	@"SHF_NOTE_NV_CUINFO"
        /*0018*/ 	.short	0x0002
        /*001a*/ 	.short	0x0064
        /*001c*/ 	.short	0x0082
	.zero		2


//--------------------- .nv.info                  --------------------------
	.section	.nv.info,"",@"SHT_CUDA_INFO"
	.align	4


	//----- nvinfo : EIATTR_REGCOUNT
	.align		4
        /*0000*/ 	.byte	0x04, 0x2f
        /*0002*/ 	.short	(.L_5 - .L_4)
	.align		4
.L_4:
        /*0004*/ 	.word	index@(_Z11generateMsrimPdPmS_mim)
        /*0008*/ 	.word	0x00000040


	//----- nvinfo : EIATTR_FRAME_SIZE
	.align		4
.L_5:
        /*000c*/ 	.byte	0x04, 0x11
        /*000e*/ 	.short	(.L_7 - .L_6)
	.align		4
.L_6:
        /*0010*/ 	.word	index@($_Z11generateMsrimPdPmS_mim$__internal_accurate_pow)
        /*0014*/ 	.word	0x00000000


	//----- nvinfo : EIATTR_FRAME_SIZE
	.align		4
.L_7:
        /*0018*/ 	.byte	0x04, 0x11
        /*001a*/ 	.short	(.L_9 - .L_8)
	.align		4
.L_8:
        /*001c*/ 	.word	index@($__internal_0_$__cuda_sm20_div_rn_f64_full)
        /*0020*/ 	.word	0x00000000


	//----- nvinfo : EIATTR_FRAME_SIZE
	.align		4
.L_9:
        /*0024*/ 	.byte	0x04, 0x11
        /*0026*/ 	.short	(.L_11 - .L_10)
	.align		4
.L_10:
        /*0028*/ 	.word	index@(_Z11generateMsrimPdPmS_mim)
        /*002c*/ 	.word	0x00000000


	//----- nvinfo : EIATTR_MIN_STACK_SIZE
	.align		4
.L_11:
        /*0030*/ 	.byte	0x04, 0x12
        /*0032*/ 	.short	(.L_13 - .L_12)
	.align		4
.L_12:
        /*0034*/ 	.word	index@(_Z11generateMsrimPdPmS_mim)
        /*0038*/ 	.word	0x00000000
.L_13:


//--------------------- .nv.compat                --------------------------
	.section	.nv.compat,"",@"SHT_CUDA_COMPAT_INFO"
	.align	4
        /*0000*/ 	.byte	0x02, 0x09, 0x00, 0x00, 0x02, 0x02, 0x01, 0x00, 0x02, 0x05, 0x05, 0x00, 0x03, 0x07, 0x01, 0x01
        /*0010*/ 	.byte	0x02, 0x03, 0x00, 0x00, 0x02, 0x06, 0x01, 0x00, 0x04, 0x0b, 0x08, 0x00, 0x01, 0x00, 0x00, 0x00
        /*0020*/ 	.byte	0x00, 0x00, 0x00, 0x00


//--------------------- .nv.info._Z11generateMsrimPdPmS_mim --------------------------
	.section	.nv.info._Z11generateMsrimPdPmS_mim,"",@"SHT_CUDA_INFO"
	.sectionflags	@""
	.align	4


	//----- nvinfo : EIATTR_CUDA_API_VERSION
	.align		4
        /*0000*/ 	.byte	0x04, 0x37
        /*0002*/ 	.short	(.L_15 - .L_14)
.L_14:
        /*0004*/ 	.word	0x00000082


	//----- nvinfo : EIATTR_KPARAM_INFO
	.align		4
.L_15:
        /*0008*/ 	.byte	0x04, 0x17
        /*000a*/ 	.short	(.L_17 - .L_16)
.L_16:
        /*000c*/ 	.word	0x00000000
        /*0010*/ 	.short	0x0007
        /*0012*/ 	.short	0x0038
        /*0014*/ 	.byte	0x00, 0xf0, 0x21, 0x00


	//----- nvinfo : EIATTR_KPARAM_INFO
	.align		4
.L_17:
        /*0018*/ 	.byte	0x04, 0x17
        /*001a*/ 	.short	(.L_19 - .L_18)
.L_18:
        /*001c*/ 	.word	0x00000000
        /*0020*/ 	.short	0x0006
        /*0022*/ 	.short	0x0030
        /*0024*/ 	.byte	0x00, 0xf0, 0x11, 0x00


	//----- nvinfo : EIATTR_KPARAM_INFO
	.align		4
.L_19:
        /*0028*/ 	.byte	0x04, 0x17
        /*002a*/ 	.short	(.L_21 - .L_20)
.L_20:
        /*002c*/ 	.word	0x00000000
        /*0030*/ 	.short	0x0005
        /*0032*/ 	.short	0x0028
        /*0034*/ 	.byte	0x00, 0xf0, 0x21, 0x00


	//----- nvinfo : EIATTR_KPARAM_INFO
	.align		4
.L_21:
        /*0038*/ 	.byte	0x04, 0x17
        /*003a*/ 	.short	(.L_23 - .L_22)
.L_22:
        /*003c*/ 	.word	0x00000000
        /*0040*/ 	.short	0x0004
        /*0042*/ 	.short	0x0020
        /*0044*/ 	.byte	0x00, 0xf5, 0x21, 0x00


	//----- nvinfo : EIATTR_KPARAM_INFO
	.align		4
.L_23:
        /*0048*/ 	.byte	0x04, 0x17
        /*004a*/ 	.short	(.L_25 - .L_24)
.L_24:
        /*004c*/ 	.word	0x00000000
        /*0050*/ 	.short	0x0003
        /*0052*/ 	.short	0x0018
        /*0054*/ 	.byte	0x00, 0xf5, 0x21, 0x00


	//----- nvinfo : EIATTR_KPARAM_INFO
	.align		4
.L_25:
        /*0058*/ 	.byte	0x04, 0x17
        /*005a*/ 	.short	(.L_27 - .L_26)
.L_26:
        /*005c*/ 	.word	0x00000000
        /*0060*/ 	.short	0x0002
        /*0062*/ 	.short	0x0010
        /*0064*/ 	.byte	0x00, 0xf5, 0x21, 0x00


	//----- nvinfo : EIATTR_KPARAM_INFO
	.align		4
.L_27:
        /*0068*/ 	.byte	0x04, 0x17
        /*006a*/ 	.short	(.L_29 - .L_28)
.L_28:
        /*006c*/ 	.word	0x00000000
        /*0070*/ 	.short	0x0001
        /*0072*/ 	.short	0x0008
        /*0074*/ 	.byte	0x00, 0xf0, 0x21, 0x00


	//----- nvinfo : EIATTR_KPARAM_INFO
	.align		4
.L_29:
        /*0078*/ 	.byte	0x04, 0x17
        /*007a*/ 	.short	(.L_31 - .L_30)
.L_30:
        /*007c*/ 	.word	0x00000000
        /*0080*/ 	.short	0x0000
        /*0082*/ 	.short	0x0000
        /*0084*/ 	.byte	0x00, 0xf0, 0x11, 0x00


	//----- nvinfo : EIATTR_SPARSE_MMA_MASK
	.align		4
.L_31:
        /*0088*/ 	.byte	0x03, 0x50
        /*008a*/ 	.short	0x0000


	//----- nvinfo : EIATTR_MAXREG_COUNT
	.align		4
        /*008c*/ 	.byte	0x03, 0x1b
        /*008e*/ 	.short	0x00ff


	//----- nvinfo : EIATTR_MERCURY_ISA_VERSION
	.align		4
        /*0090*/ 	.byte	0x03, 0x5f
        /*0092*/ 	.short	0x0101


	//----- nvinfo : EIATTR_VRC_CTA_INIT_COUNT
	.align		4
        /*0094*/ 	.byte	0x02, 0x4a
	.zero		1
	.zero		1


	//----- nvinfo : EIATTR_EXIT_INSTR_OFFSETS
	.align		4
        /*0098*/ 	.byte	0x04, 0x1c
        /*009a*/ 	.short	(.L_33 - .L_32)


	//   ....[0]....
.L_32:
        /*009c*/ 	.word	0x00000110


	//   ....[1]....
        /*00a0*/ 	.word	0x000037c0


	//----- nvinfo : EIATTR_CRS_STACK_SIZE
	.align		4
.L_33:
        /*00a4*/ 	.byte	0x04, 0x1e
        /*00a6*/ 	.short	(.L_35 - .L_34)
.L_34:
        /*00a8*/ 	.word	0x00000000


	//----- nvinfo : EIATTR_CBANK_PARAM_SIZE
	.align		4
.L_35:
        /*00ac*/ 	.byte	0x03, 0x19
        /*00ae*/ 	.short	0x0040


	//----- nvinfo : EIATTR_PARAM_CBANK
	.align		4
        /*00b0*/ 	.byte	0x04, 0x0a
        /*00b2*/ 	.short	(.L_37 - .L_36)
	.align		4
.L_36:
        /*00b4*/ 	.word	index@(.nv.constant0._Z11generateMsrimPdPmS_mim)
        /*00b8*/ 	.short	0x0380
        /*00ba*/ 	.short	0x0040


	//----- nvinfo : EIATTR_SW_WAR
	.align		4
.L_37:
        /*00bc*/ 	.byte	0x04, 0x36
        /*00be*/ 	.short	(.L_39 - .L_38)
.L_38:
        /*00c0*/ 	.word	0x00000008
.L_39:


//--------------------- .nv.callgraph             --------------------------
	.section	.nv.callgraph,"",@"SHT_CUDA_CALLGRAPH"
	.align	4
	.sectionentsize	8
	.align		4
        /*0000*/ 	.word	0x00000000
	.align		4
        /*0004*/ 	.word	0xffffffff
	.align		4
        /*0008*/ 	.word	0x00000000
	.align		4
        /*000c*/ 	.word	0xfffffffe
	.align		4
        /*0010*/ 	.word	0x00000000
	.align		4
        /*0014*/ 	.word	0xfffffffd
	.align		4
        /*0018*/ 	.word	0x00000000
	.align		4
        /*001c*/ 	.word	0xfffffffc


//--------------------- .nv.constant3             --------------------------
	.section	.nv.constant3,"a",@progbits
	.align	8
.nv.constant3:
	.type		rowsmBiclusters,@object
	.size		rowsmBiclusters,(colsmBiclusters - rowsmBiclusters)
rowsmBiclusters:
	.zero		8
	.type		colsmBiclusters,@object
	.size		colsmBiclusters,(rowsmExpression - colsmBiclusters)
colsmBiclusters:
	.zero		8
	.type		rowsmExpression,@object
	.size		rowsmExpression,(colsmExpression - rowsmExpression)
rowsmExpression:
	.zero		8
	.type		colsmExpression,@object
	.size		colsmExpression,(.L_3 - colsmExpression)
colsmExpression:
	.zero		8
.L_3:


//--------------------- .text._Z11generateMsrimPdPmS_mim --------------------------
	.section	.text._Z11generateMsrimPdPmS_mim,"ax",@progbits
	.align	128
        .global         _Z11generateMsrimPdPmS_mim
        .type           _Z11generateMsrimPdPmS_mim,@function
        .size           _Z11generateMsrimPdPmS_mim,(.L_x_56 - _Z11generateMsrimPdPmS_mim)
        .other          _Z11generateMsrimPdPmS_mim,@"STO_CUDA_ENTRY STV_DEFAULT"
_Z11generateMsrimPdPmS_mim:
.text._Z11generateMsrimPdPmS_mim:
[----:B------:R-:W-:Y:S01]  /*0000*/  LDC R1, c[0x0][0x37c] ;  /* 0x0000df00ff017b82 */ /* 0x000fe20000000800 */
[----:B------:R-:W0:Y:S01]  /*0010*/  S2R R23, SR_TID.X ;  /* 0x0000000000177919 */ /* 0x000e220000002100 */
[----:B------:R-:W1:Y:S06]  /*0020*/  LDCU UR4, c[0x0][0x3b0] ;  /* 0x00007600ff0477ac */ /* 0x000e6c0008000800 */
[----:B------:R-:W0:Y:S01]  /*0030*/  S2UR UR5, SR_CTAID.X ;  /* 0x00000000000579c3 */ /* 0x000e220000002500 */
[----:B------:R-:W2:Y:S07]  /*0040*/  LDCU.64 UR8, c[0x0][0x3a8] ;  /* 0x00007500ff0877ac */ /* 0x000eae0008000a00 */
[----:B------:R-:W0:Y:S08]  /*0050*/  LDC R22, c[0x0][0x360] ;  /* 0x0000d800ff167b82 */ /* 0x000e300000000800 */
[----:B------:R-:W3:Y:S01]  /*0060*/  LDC.64 R2, c[0x0][0x3b8] ;  /* 0x0000ee00ff027b82 */ /* 0x000ee20000000a00 */
[----:B-1----:R-:W-:-:S04]  /*0070*/  UIADD3 UR4, UPT, UPT, UR4, -0x1, URZ ;  /* 0xffffffff04047890 */ /* 0x002fc8000fffe0ff */
[----:B------:R-:W-:Y:S01]  /*0080*/  USHF.R.S32.HI UR6, URZ, 0x1f, UR4 ;  /* 0x0000001fff067899 */ /* 0x000fe20008011404 */
[----:B0-----:R-:W-:Y:S02]  /*0090*/  IMAD R22, R22, UR5, R23 ;  /* 0x0000000516167c24 */ /* 0x001fe4000f8e0217 */
[----:B------:R-:W-:-:S03]  /*00a0*/  IMAD.MOV.U32 R23, RZ, RZ, RZ ;  /* 0x000000ffff177224 */ /* 0x000fc600078e00ff */
[C---:B---3--:R-:W-:Y:S02]  /*00b0*/  IMAD R0, R2.reuse, UR6, RZ ;  /* 0x0000000602007c24 */ /* 0x048fe4000f8e02ff */
[----:B------:R-:W-:-:S04]  /*00c0*/  IMAD.WIDE.U32 R22, R2, UR4, R22 ;  /* 0x0000000402167c25 */ /* 0x000fc8000f8e0016 */
[----:B------:R-:W-:Y:S01]  /*00d0*/  IMAD R3, R3, UR4, R0 ;  /* 0x0000000403037c24 */ /* 0x000fe2000f8e0200 */
[----:B--2---:R-:W-:-:S03]  /*00e0*/  ISETP.GE.U32.AND P0, PT, R22, UR8, PT ;  /* 0x0000000816007c0c */ /* 0x004fc6000bf06070 */
[----:B------:R-:W-:-:S05]  /*00f0*/  IMAD.IADD R0, R23, 0x1, R3 ;  /* 0x0000000117007824 */ /* 0x000fca00078e0203 */
[----:B------:R-:W-:-:S13]  /*0100*/  ISETP.GE.U32.AND.EX P0, PT, R0, UR9, PT, P0 ;  /* 0x0000000900007c0c */ /* 0x000fda000bf06100 */
[----:B------:R-:W-:Y:S05]  /*0110*/  @P0 EXIT ;  /* 0x000000000000094d */ /* 0x000fea0003800000 */
[----:B------:R-:W0:Y:S01]  /*0120*/  LDCU.64 UR8, c[0x3][0x8] ;  /* 0x00c00100ff0877ac */ /* 0x000e220008000a00 */
[----:B------:R-:W1:Y:S01]  /*0130*/  LDCU.64 UR6, c[0x0][0x398] ;  /* 0x00007300ff0677ac */ /* 0x000e620008000a00 */
[----:B------:R-:W2:Y:S01]  /*0140*/  LDCU.64 UR4, c[0x0][0x358] ;  /* 0x00006b00ff0477ac */ /* 0x000ea20008000a00 */
[----:B0-----:R-:W-:Y:S02]  /*0150*/  IMAD R5, R0, UR8, RZ ;  /* 0x0000000800057c24 */ /* 0x001fe4000f8e02ff */
[----:B------:R-:W-:-:S04]  /*0160*/  IMAD.WIDE.U32 R2, R22, UR8, RZ ;  /* 0x0000000816027c25 */ /* 0x000fc8000f8e00ff */
[----:B------:R-:W-:Y:S01]  /*0170*/  IMAD R5, R22, UR9, R5 ;  /* 0x0000000916057c24 */ /* 0x000fe2000f8e0205 */
[----:B-1----:R-:W-:-:S03]  /*0180*/  LEA R20, P0, R2, UR6, 0x3 ;  /* 0x0000000602147c11 */ /* 0x002fc6000f8018ff */
[----:B------:R-:W-:-:S05]  /*0190*/  IMAD.IADD R9, R3, 0x1, R5 ;  /* 0x0000000103097824 */ /* 0x000fca00078e0205 */
[----:B------:R-:W-:-:S05]  /*01a0*/  LEA.HI.X R21, R2, UR7, R9, 0x3, P0 ;  /* 0x0000000702157c11 */ /* 0x000fca00080f1c09 */
[----:B--2---:R-:W2:Y:S04]  /*01b0*/  LDG.E.64 R18, desc[UR4][R20.64] ;  /* 0x0000000414127981 */ /* 0x004ea8000c1e1b00 */
[----:B------:R0:W5:Y:S01]  /*01c0*/  LDG.E.64 R16, desc[UR4][R20.64+0x8] ;  /* 0x0000080414107981 */ /* 0x000162000c1e1b00 */
[----:B------:R-:W-:Y:S01]  /*01d0*/  BSSY.RECONVERGENT B3, `(.L_x_0) ;  /* 0x000033c000037945 */ /* 0x000fe20003800200 */
[----:B------:R-:W-:Y:S02]  /*01e0*/  CS2R R14, SRZ ;  /* 0x00000000000e7805 */ /* 0x000fe4000001ff00 */
[----:B--2---:R-:W-:-:S04]  /*01f0*/  ISETP.NE.U32.AND P0, PT, R18, RZ, PT ;  /* 0x000000ff1200720c */ /* 0x004fc80003f05070 */
[----:B------:R-:W-:-:S13]  /*0200*/  ISETP.NE.AND.EX P0, PT, R19, RZ, PT, P0 ;  /* 0x000000ff1300720c */ /* 0x000fda0003f05300 */
[----:B0-----:R-:W-:Y:S05]  /*0210*/  @!P0 BRA `(.L_x_1) ;  /* 0x0000003000dc8947 */ /* 0x001fea0003800000 */
[----:B------:R-:W-:Y:S01]  /*0220*/  IADD3 R2, P0, PT, R18, R2, RZ ;  /* 0x0000000212027210 */ /* 0x000fe20007f1e0ff */
[----:B------:R-:W-:Y:S01]  /*0230*/  IMAD.MOV.U32 R7, RZ, RZ, RZ ;  /* 0x000000ffff077224 */ /* 0x000fe200078e00ff */
[C---:B-----5:R-:W-:Y:S01]  /*0240*/  LOP3.LUT R3, R16.reuse, 0x7, RZ, 0xc0, !PT ;  /* 0x0000000710037812 */ /* 0x060fe200078ec0ff */
[----:B------:R-:W-:Y:S01]  /*0250*/  IMAD.MOV.U32 R12, RZ, RZ, RZ ;  /* 0x000000ffff0c7224 */ /* 0x000fe200078e00ff */
[----:B------:R-:W-:Y:S01]  /*0260*/  LOP3.LUT R4, R16, 0x3, RZ, 0xc0, !PT ;  /* 0x0000000310047812 */ /* 0x000fe200078ec0ff */
[----:B------:R-:W-:Y:S01]  /*0270*/  IMAD.X R9, R19, 0x1, R9, P0 ;  /* 0x0000000113097824 */ /* 0x000fe200000e0609 */
[----:B------:R-:W-:Y:S02]  /*0280*/  LEA R10, P2, R2, UR6, 0x3 ;  /* 0x00000006020a7c11 */ /* 0x000fe4000f8418ff */
[----:B------:R-:W-:Y:S02]  /*0290*/  CS2R R14, SRZ ;  /* 0x00000000000e7805 */ /* 0x000fe4000001ff00 */
[----:B------:R-:W-:-:S02]  /*02a0*/  IADD3 RZ, P0, PT, R3, -0x1, RZ ;  /* 0xffffffff03ff7810 */ /* 0x000fc40007f1e0ff */
[----:B------:R-:W-:Y:S02]  /*02b0*/  IADD3 R8, P1, PT, R4, -0x1, RZ ;  /* 0xffffffff04087810 */ /* 0x000fe40007f3e0ff */
[----:B------:R-:W-:Y:S01]  /*02c0*/  IADD3 R10, P3, PT, R10, 0x28, RZ ;  /* 0x000000280a0a7810 */ /* 0x000fe20007f7e0ff */
[----:B------:R-:W-:Y:S01]  /*02d0*/  IMAD.X R11, RZ, RZ, -0x1, P0 ;  /* 0xffffffffff0b7424 */ /* 0x000fe200000e06ff */
[----:B------:R-:W-:Y:S01]  /*02e0*/  LEA.HI.X R52, R2, UR7, R9, 0x3, P2 ;  /* 0x0000000702347c11 */ /* 0x000fe200090f1c09 */
[----:B------:R-:W-:Y:S01]  /*02f0*/  IMAD.X R13, RZ, RZ, -0x1, P1 ;  /* 0xffffffffff0d7424 */ /* 0x000fe200008e06ff */
[C---:B------:R-:W-:Y:S02]  /*0300*/  LOP3.LUT R5, R16.reuse, 0xfffffff8, RZ, 0xc0, !PT ;  /* 0xfffffff810057812 */ /* 0x040fe400078ec0ff */
[----:B------:R-:W-:Y:S01]  /*0310*/  LOP3.LUT R6, R16, 0x1, RZ, 0xc0, !PT ;  /* 0x0000000110067812 */ /* 0x000fe200078ec0ff */
[----:B------:R-:W-:-:S07]  /*0320*/  IMAD.X R52, RZ, RZ, R52, P3 ;  /* 0x000000ffff347224 */ /* 0x000fce00018e0634 */
.L_x_45:
[----:B------:R-:W-:Y:S01]  /*0330*/  ISETP.NE.U32.AND P0, PT, R16, RZ, PT ;  /* 0x000000ff1000720c */ /* 0x000fe20003f05070 */
[----:B------:R-:W-:Y:S03]  /*0340*/  BSSY.RECONVERGENT B2, `(.L_x_2) ;  /* 0x000031f000027945 */ /* 0x000fe60003800200 */
[----:B------:R-:W-:-:S13]  /*0350*/  ISETP.NE.AND.EX P0, PT, R17, RZ, PT, P0 ;  /* 0x000000ff1100720c */ /* 0x000fda0003f05300 */
[----:B------:R-:W-:Y:S05]  /*0360*/  @!P0 BRA `(.L_x_3) ;  /* 0x0000003000708947 */ /* 0x000fea0003800000 */
[----:B------:R-:W-:-:S04]  /*0370*/  LEA R24, P0, R7, R20, 0x3 ;  /* 0x0000001407187211 */ /* 0x000fc800078018ff */
[----:B------:R-:W-:-:S06]  /*0380*/  LEA.HI.X R25, R7, R21, R12, 0x3, P0 ;  /* 0x0000001507197211 */ /* 0x000fcc00000f1c0c */
[----:B------:R-:W5:Y:S01]  /*0390*/  LDG.E.64 R24, desc[UR4][R24.64+0x10] ;  /* 0x0000100418187981 */ /* 0x000f62000c1e1b00 */
[----:B------:R-:W-:Y:S02]  /*03a0*/  IMAD.MOV.U32 R53, RZ, RZ, RZ ;  /* 0x000000ffff357224 */ /* 0x000fe400078e00ff */
[----:B------:R-:W-:-:S07]  /*03b0*/  IMAD.MOV.U32 R54, RZ, RZ, RZ ;  /* 0x000000ffff367224 */ /* 0x000fce00078e00ff */
.L_x_44:
[----:B------:R-:W0:Y:S01]  /*03c0*/  LDCU.128 UR12, c[0x0][0x390] ;  /* 0x00007200ff0c77ac */ /* 0x000e220008000c00 */
[----:B------:R-:W-:Y:S01]  /*03d0*/  IADD3 R27, P0, PT, R53, R2, RZ ;  /* 0x00000002351b7210 */ /* 0x000fe20007f1e0ff */
[----:B------:R-:W1:Y:S04]  /*03e0*/  LDCU.64 UR8, c[0x3][0x18] ;  /* 0x00c00300ff0877ac */ /* 0x000e680008000a00 */
[----:B------:R-:W-:Y:S01]  /*03f0*/  IMAD.X R28, R54, 0x1, R9, P0 ;  /* 0x00000001361c7824 */ /* 0x000fe200000e0609 */
[----:B0-----:R-:W-:-:S04]  /*0400*/  LEA R26, P1, R27, UR14, 0x3 ;  /* 0x0000000e1b1a7c11 */ /* 0x001fc8000f8218ff */
[----:B------:R-:W-:-:S06]  /*0410*/  LEA.HI.X R27, R27, UR15, R28, 0x3, P1 ;  /* 0x0000000f1b1b7c11 */ /* 0x000fcc00088f1c1c */
[----:B------:R-:W2:Y:S01]  /*0420*/  LDG.E.64 R26, desc[UR4][R26.64+0x10] ;  /* 0x000010041a1a7981 */ /* 0x000ea2000c1e1b00 */
[----:B-1---5:R-:W-:-:S04]  /*0430*/  IMAD R31, R25, UR8, RZ ;  /* 0x00000008191f7c24 */ /* 0x022fc8000f8e02ff */
[C---:B------:R-:W-:Y:S02]  /*0440*/  IMAD R31, R24.reuse, UR9, R31 ;  /* 0x00000009181f7c24 */ /* 0x040fe4000f8e021f */
[----:B--2---:R-:W-:-:S04]  /*0450*/  IMAD.WIDE.U32 R28, R24, UR8, R26 ;  /* 0x00000008181c7c25 */ /* 0x004fc8000f8e001a */
[----:B------:R-:W-:Y:S01]  /*0460*/  IMAD.IADD R29, R29, 0x1, R31 ;  /* 0x000000011d1d7824 */ /* 0x000fe200078e021f */
[----:B------:R-:W-:-:S04]  /*0470*/  LEA R32, P0, R28, UR12, 0x3 ;  /* 0x0000000c1c207c11 */ /* 0x000fc8000f8018ff */
[----:B------:R-:W-:-:S05]  /*0480*/  LEA.HI.X R33, R28, UR13, R29, 0x3, P0 ;  /* 0x0000000d1c217c11 */ /* 0x000fca00080f1c1d */
[----:B------:R0:W5:Y:S01]  /*0490*/  LDG.E.64 R28, desc[UR4][R32.64] ;  /* 0x00000004201c7981 */ /* 0x000162000c1e1b00 */
[----:B------:R-:W-:Y:S01]  /*04a0*/  IADD3 R53, P1, PT, R53, 0x1, RZ ;  /* 0x0000000135357810 */ /* 0x000fe20007f3e0ff */
[----:B------:R-:W-:Y:S01]  /*04b0*/  BSSY.RECONVERGENT B1, `(.L_x_4) ;  /* 0x00001db000017945 */ /* 0x000fe20003800200 */
[----:B------:R-:W-:Y:S01]  /*04c0*/  IMAD.MOV.U32 R55, RZ, RZ, RZ ;  /* 0x000000ffff377224 */ /* 0x000fe200078e00ff */
[----:B------:R-:W-:Y:S02]  /*04d0*/  CS2R R30, SRZ ;  /* 0x00000000001e7805 */ /* 0x000fe4000001ff00 */
[----:B------:R-:W-:Y:S01]  /*04e0*/  ISETP.NE.U32.AND P0, PT, R53, R16, PT ;  /* 0x000000103500720c */ /* 0x000fe20003f05070 */
[----:B------:R-:W-:Y:S01]  /*04f0*/  IMAD.X R54, RZ, RZ, R54, P1 ;  /* 0x000000ffff367224 */ /* 0x000fe200008e0636 */
[----:B------:R-:W-:Y:S01]  /*0500*/  CS2R R36, SRZ ;  /* 0x0000000000247805 */ /* 0x000fe2000001ff00 */
[----:B------:R-:W-:-:S03]  /*0510*/  IMAD.MOV.U32 R57, RZ, RZ, RZ ;  /* 0x000000ffff397224 */ /* 0x000fc600078e00ff */
[----:B0-----:R-:W-:-:S13]  /*0520*/  ISETP.NE.AND.EX P0, PT, R54, R17, PT, P0 ;  /* 0x000000113600720c */ /* 0x001fda0003f05300 */
.L_x_24:
[----:B-----5:R-:W-:-:S04]  /*0530*/  LEA R32, P1, R55, R20, 0x3 ;  /* 0x0000001437207211 */ /* 0x020fc800078218ff */
[----:B------:R-:W-:-:S06]  /*0540*/  LEA.HI.X R33, R55, R21, R57, 0x3, P1 ;  /* 0x0000001537217211 */ /* 0x000fcc00008f1c39 */
[----:B-----5:R-:W5:Y:S01]  /*0550*/  LDG.E.64 R32, desc[UR4][R32.64+0x10] ;  /* 0x0000100420207981 */ /* 0x020f62000c1e1b00 */
[C---:B------:R-:W-:Y:S01]  /*0560*/  ISETP.NE.U32.AND P2, PT, R55.reuse, R7, PT ;  /* 0x000000073700720c */ /* 0x040fe20003f45070 */
[----:B------:R-:W-:Y:S01]  /*0570*/  BSSY.RECONVERGENT B0, `(.L_x_5) ;  /* 0x00001cd000007945 */ /* 0x000fe20003800200 */
[----:B------:R-:W-:Y:S02]  /*0580*/  IADD3 R55, P1, PT, R55, 0x1, RZ ;  /* 0x0000000137377810 */ /* 0x000fe40007f3e0ff */
[----:B------:R-:W-:-:S03]  /*0590*/  ISETP.NE.AND.EX P2, PT, R57, R12, PT, P2 ;  /* 0x0000000c3900720c */ /* 0x000fc60003f45320 */
[----:B------:R-:W-:Y:S01]  /*05a0*/  IMAD.X R57, RZ, RZ, R57, P1 ;  /* 0x000000ffff397224 */ /* 0x000fe200008e0639 */
[----:B------:R-:W-:-:S04]  /*05b0*/  ISETP.NE.U32.AND P1, PT, R55, R18, PT ;  /* 0x000000123700720c */ /* 0x000fc80003f25070 */
[----:B------:R-:W-:-:S05]  /*05c0*/  ISETP.NE.AND.EX P1, PT, R57, R19, PT, P1 ;  /* 0x000000133900720c */ /* 0x000fca0003f25310 */
[----:B------:R-:W-:Y:S08]  /*05d0*/  @P2 BRA `(.L_x_6) ;  /* 0x0000001000502947 */ /* 0x000ff00003800000 */
[----:B------:R-:W-:Y:S01]  /*05e0*/  ISETP.GE.U32.AND P2, PT, R16, 0x8, PT ;  /* 0x000000081000780c */ /* 0x000fe20003f46070 */
[----:B------:R-:W-:Y:S01]  /*05f0*/  BSSY.RECONVERGENT B4, `(.L_x_7) ;  /* 0x0000080000047945 */ /* 0x000fe20003800200 */
[----:B------:R-:W-:Y:S02]  /*0600*/  CS2R R46, SRZ ;  /* 0x00000000002e7805 */ /* 0x000fe4000001ff00 */
[----:B------:R-:W-:-:S13]  /*0610*/  ISETP.GE.U32.AND.EX P2, PT, R17, RZ, PT, P2 ;  /* 0x000000ff1100720c */ /* 0x000fda0003f46120 */
[----:B------:R-:W-:Y:S05]  /*0620*/  @!P2 BRA `(.L_x_8) ;  /* 0x0000000400f0a947 */ /* 0x000fea0003800000 */
[----:B------:R-:W-:Y:S01]  /*0630*/  BSSY.RECONVERGENT B5, `(.L_x_9) ;  /* 0x0000079000057945 */ /* 0x000fe20003800200 */
[----:B------:R-:W-:-:S07]  /*0640*/  CS2R R50, SRZ ;  /* 0x0000000000327805 */ /* 0x000fce000001ff00 */
.L_x_10:
[----:B------:R-:W0:Y:S01]  /*0650*/  LDCU.128 UR12, c[0x0][0x390] ;  /* 0x00007200ff0c77ac */ /* 0x000e220008000c00 */
[----:B------:R-:W-:Y:S01]  /*0660*/  IADD3 R34, P2, PT, R51, R2, RZ ;  /* 0x0000000233227210 */ /* 0x000fe20007f5e0ff */
[----:B------:R-:W1:Y:S04]  /*0670*/  LDCU.64 UR8, c[0x3][0x18] ;  /* 0x00c00300ff0877ac */ /* 0x000e680008000a00 */
[----:B------:R-:W-:Y:S01]  /*0680*/  IMAD.X R35, R50, 0x1, R9, P2 ;  /* 0x0000000132237824 */ /* 0x000fe200010e0609 */
[----:B0-----:R-:W-:-:S04]  /*0690*/  LEA R38, P3, R34, UR14, 0x3 ;  /* 0x0000000e22267c11 */ /* 0x001fc8000f8618ff */
[----:B------:R-:W-:-:S05]  /*06a0*/  LEA.HI.X R39, R34, UR15, R35, 0x3, P3 ;  /* 0x0000000f22277c11 */ /* 0x000fca00098f1c23 */
[----:B------:R-:W2:Y:S01]  /*06b0*/  LDG.E.64 R44, desc[UR4][R38.64+0x10] ;  /* 0x00001004262c7981 */ /* 0x000ea2000c1e1b00 */
[----:B-1----:R-:W-:-:S03]  /*06c0*/  IMAD R49, R25, UR8, RZ ;  /* 0x0000000819317c24 */ /* 0x002fc6000f8e02ff */
[----:B------:R-:W3:Y:S01]  /*06d0*/  LDG.E.64 R42, desc[UR4][R38.64+0x18] ;  /* 0x00001804262a7981 */ /* 0x000ee2000c1e1b00 */
[C---:B------:R-:W-:Y:S02]  /*06e0*/  IMAD R49, R24.reuse, UR9, R49 ;  /* 0x0000000918317c24 */ /* 0x040fe4000f8e0231 */
[----:B--2---:R-:W-:-:S04]  /*06f0*/  IMAD.WIDE.U32 R34, R24, UR8, R44 ;  /* 0x0000000818227c25 */ /* 0x004fc8000f8e002c */
[----:B------:R-:W-:Y:S01]  /*0700*/  IMAD.IADD R35, R49, 0x1, R35 ;  /* 0x0000000131237824 */ /* 0x000fe200078e0223 */
[----:B------:R-:W-:-:S04]  /*0710*/  LEA R58, P2, R34, UR12, 0x3 ;  /* 0x0000000c223a7c11 */ /* 0x000fc8000f8418ff */
[----:B------:R-:W-:-:S05]  /*0720*/  LEA.HI.X R59, R34, UR13, R35, 0x3, P2 ;  /* 0x0000000d223b7c11 */ /* 0x000fca00090f1c23 */
[----:B------:R-:W2:Y:S01]  /*0730*/  LDG.E.64 R40, desc[UR4][R58.64] ;  /* 0x000000043a287981 */ /* 0x000ea2000c1e1b00 */
[----:B-----5:R-:W-:Y:S02]  /*0740*/  IMAD R35, R33, UR8, RZ ;  /* 0x0000000821237c24 */ /* 0x020fe4000f8e02ff */
[----:B------:R-:W-:-:S04]  /*0750*/  IMAD.WIDE.U32 R44, R32, UR8, R44 ;  /* 0x00000008202c7c25 */ /* 0x000fc8000f8e002c */
[----:B------:R-:W-:Y:S02]  /*0760*/  IMAD R48, R32, UR9, R35 ;  /* 0x0000000920307c24 */ /* 0x000fe4000f8e0223 */
[----:B------:R-:W4:Y:S01]  /*0770*/  LDG.E.64 R34, desc[UR4][R38.64+0x20] ;  /* 0x0000200426227981 */ /* 0x000f22000c1e1b00 */
[----:B------:R-:W-:Y:S01]  /*0780*/  LEA R46, P2, R44, UR12, 0x3 ;  /* 0x0000000c2c2e7c11 */ /* 0x000fe2000f8418ff */
[----:B------:R-:W-:-:S05]  /*0790*/  IMAD.IADD R45, R45, 0x1, R48 ;  /* 0x000000012d2d7824 */ /* 0x000fca00078e0230 */
[----:B------:R-:W-:-:S06]  /*07a0*/  LEA.HI.X R47, R44, UR13, R45, 0x3, P2 ;  /* 0x0000000d2c2f7c11 */ /* 0x000fcc00090f1c2d */
[----:B------:R-:W4:Y:S01]  /*07b0*/  LDG.E.64 R46, desc[UR4][R46.64] ;  /* 0x000000042e2e7981 */ /* 0x000f22000c1e1b00 */
[----:B---3--:R-:W-:Y:S01]  /*07c0*/  IMAD.WIDE.U32 R44, R24, UR8, R42 ;  /* 0x00000008182c7c25 */ /* 0x008fe2000f8e002a */
[----:B--2---:R-:W-:-:S03]  /*07d0*/  DADD R40, R40, R30 ;  /* 0x0000000028287229 */ /* 0x004fc6000000001e */
[----:B------:R-:W-:Y:S01]  /*07e0*/  IMAD.WIDE.U32 R30, R32, UR8, R42 ;  /* 0x00000008201e7c25 */ /* 0x000fe2000f8e002a */
[----:B------:R-:W-:-:S03]  /*07f0*/  LEA R42, P2, R44, UR12, 0x3 ;  /* 0x0000000c2c2a7c11 */ /* 0x000fc6000f8418ff */
[----:B------:R-:W-:Y:S02]  /*0800*/  IMAD.IADD R43, R49, 0x1, R45 ;  /* 0x00000001312b7824 */ /* 0x000fe400078e022d */
[----:B------:R-:W-:-:S03]  /*0810*/  IMAD.IADD R31, R48, 0x1, R31 ;  /* 0x00000001301f7824 */ /* 0x000fc600078e021f */
[----:B------:R-:W-:Y:S02]  /*0820*/  LEA.HI.X R43, R44, UR13, R43, 0x3, P2 ;  /* 0x0000000d2c2b7c11 */ /* 0x000fe400090f1c2b */
[----:B------:R-:W-:-:S04]  /*0830*/  LEA R44, P2, R30, UR12, 0x3 ;  /* 0x0000000c1e2c7c11 */ /* 0x000fc8000f8418ff */
[----:B------:R-:W-:Y:S01]  /*0840*/  LEA.HI.X R45, R30, UR13, R31, 0x3, P2 ;  /* 0x0000000d1e2d7c11 */ /* 0x000fe200090f1c1f */
[----:B----4-:R-:W-:-:S04]  /*0850*/  IMAD.WIDE.U32 R30, R24, UR8, R34 ;  /* 0x00000008181e7c25 */ /* 0x010fc8000f8e0022 */
[----:B------:R-:W-:Y:S01]  /*0860*/  IMAD.IADD R31, R49, 0x1, R31 ;  /* 0x00000001311f7824 */ /* 0x000fe200078e021f */
[C---:B------:R-:W-:Y:S01]  /*0870*/  LEA R60, P2, R30.reuse, UR12, 0x3 ;  /* 0x0000000c1e3c7c11 */ /* 0x040fe2000f8418ff */
[----:B------:R-:W-:Y:S01]  /*0880*/  DADD R46, R46, R36 ;  /* 0x000000002e2e7229 */ /* 0x000fe20000000024 */
[----:B------:R-:W2:Y:S02]  /*0890*/  LDG.E.64 R44, desc[UR4][R44.64] ;  /* 0x000000042c2c7981 */ /* 0x000ea4000c1e1b00 */
[----:B------:R-:W-:Y:S02]  /*08a0*/  LEA.HI.X R61, R30, UR13, R31, 0x3, P2 ;  /* 0x0000000d1e3d7c11 */ /* 0x000fe400090f1c1f */
[----:B------:R-:W3:Y:S04]  /*08b0*/  LDG.E.64 R30, desc[UR4][R42.64] ;  /* 0x000000042a1e7981 */ /* 0x000ee8000c1e1b00 */
[----:B------:R-:W4:Y:S01]  /*08c0*/  LDG.E.64 R36, desc[UR4][R38.64+0x28] ;  /* 0x0000280426247981 */ /* 0x000f22000c1e1b00 */
[----:B------:R-:W-:-:S03]  /*08d0*/  IMAD.WIDE.U32 R34, R32, UR8, R34 ;  /* 0x0000000820227c25 */ /* 0x000fc6000f8e0022 */
[----:B------:R-:W4:Y:S01]  /*08e0*/  LDG.E.64 R42, desc[UR4][R60.64] ;  /* 0x000000043c2a7981 */ /* 0x000f22000c1e1b00 */
[----:B------:R-:W-:Y:S01]  /*08f0*/  IMAD.IADD R35, R48, 0x1, R35 ;  /* 0x0000000130237824 */ /* 0x000fe200078e0223 */
[----:B------:R-:W-:-:S04]  /*0900*/  LEA R58, P2, R34, UR12, 0x3 ;  /* 0x0000000c223a7c11 */ /* 0x000fc8000f8418ff */
[----:B------:R-:W-:Y:S02]  /*0910*/  LEA.HI.X R59, R34, UR13, R35, 0x3, P2 ;  /* 0x0000000d223b7c11 */ /* 0x000fe400090f1c23 */
[----:B------:R-:W4:Y:S04]  /*0920*/  LDG.E.64 R34, desc[UR4][R38.64+0x30] ;  /* 0x0000300426227981 */ /* 0x000f28000c1e1b00 */
[----:B------:R-:W4:Y:S04]  /*0930*/  LDG.E.64 R58, desc[UR4][R58.64] ;  /* 0x000000043a3a7981 */ /* 0x000f28000c1e1b00 */
[----:B------:R0:W4:Y:S01]  /*0940*/  LDG.E.64 R60, desc[UR4][R38.64+0x48] ;  /* 0x00004804263c7981 */ /* 0x000122000c1e1b00 */
[----:B---3--:R-:W-:-:S02]  /*0950*/  DADD R30, R40, R30 ;  /* 0x00000000281e7229 */ /* 0x008fc4000000001e */
[----:B--2---:R-:W-:Y:S01]  /*0960*/  DADD R44, R46, R44 ;  /* 0x000000002e2c7229 */ /* 0x004fe2000000002c */
[----:B----4-:R-:W-:-:S05]  /*0970*/  IMAD.WIDE.U32 R46, R24, UR8, R36 ;  /* 0x00000008182e7c25 */ /* 0x010fca000f8e0024 */
[----:B------:R-:W-:Y:S01]  /*0980*/  DADD R42, R30, R42 ;  /* 0x000000001e2a7229 */ /* 0x000fe2000000002a */
[----:B------:R-:W-:Y:S01]  /*0990*/  IMAD.WIDE.U32 R30, R32, UR8, R36 ;  /* 0x00000008201e7c25 */ /* 0x000fe2000f8e0024 */
[----:B------:R-:W-:-:S03]  /*09a0*/  LEA R40, P2, R46, UR12, 0x3 ;  /* 0x0000000c2e287c11 */ /* 0x000fc6000f8418ff */
[----:B------:R-:W-:Y:S02]  /*09b0*/  IMAD.IADD R37, R49, 0x1, R47 ;  /* 0x0000000131257824 */ /* 0x000fe400078e022f */
[----:B------:R-:W-:-:S03]  /*09c0*/  IMAD.IADD R31, R48, 0x1, R31 ;  /* 0x00000001301f7824 */ /* 0x000fc600078e021f */
[----:B------:R-:W-:Y:S02]  /*09d0*/  LEA.HI.X R41, R46, UR13, R37, 0x3, P2 ;  /* 0x0000000d2e297c11 */ /* 0x000fe400090f1c25 */
[----:B------:R-:W-:-:S04]  /*09e0*/  LEA R36, P2, R30, UR12, 0x3 ;  /* 0x0000000c1e247c11 */ /* 0x000fc8000f8418ff */
[----:B------:R-:W-:Y:S01]  /*09f0*/  LEA.HI.X R37, R30, UR13, R31, 0x3, P2 ;  /* 0x0000000d1e257c11 */ /* 0x000fe200090f1c1f */
[----:B------:R-:W-:Y:S01]  /*0a00*/  IMAD.WIDE.U32 R30, R24, UR8, R34 ;  /* 0x00000008181e7c25 */ /* 0x000fe2000f8e0022 */
[----:B------:R-:W2:Y:S03]  /*0a10*/  LDG.E.64 R40, desc[UR4][R40.64] ;  /* 0x0000000428287981 */ /* 0x000ea6000c1e1b00 */
[----:B------:R-:W-:Y:S01]  /*0a20*/  IMAD.IADD R31, R49, 0x1, R31 ;  /* 0x00000001311f7824 */ /* 0x000fe200078e021f */
[----:B------:R-:W-:Y:S01]  /*0a30*/  LEA R46, P2, R30, UR12, 0x3 ;  /* 0x0000000c1e2e7c11 */ /* 0x000fe2000f8418ff */
[----:B------:R-:W-:Y:S01]  /*0a40*/  IMAD.WIDE.U32 R34, R32, UR8, R34 ;  /* 0x0000000820227c25 */ /* 0x000fe2000f8e0022 */
[----:B------:R-:W3:Y:S02]  /*0a50*/  LDG.E.64 R36, desc[UR4][R36.64] ;  /* 0x0000000424247981 */ /* 0x000ee4000c1e1b00 */
[----:B------:R-:W-:Y:S01]  /*0a60*/  LEA.HI.X R47, R30, UR13, R31, 0x3, P2 ;  /* 0x0000000d1e2f7c11 */ /* 0x000fe200090f1c1f */
[----:B------:R-:W-:Y:S01]  /*0a70*/  IMAD.IADD R31, R48, 0x1, R35 ;  /* 0x00000001301f7824 */ /* 0x000fe200078e0223 */
[----:B------:R-:W-:-:S04]  /*0a80*/  LEA R30, P2, R34, UR12, 0x3 ;  /* 0x0000000c221e7c11 */ /* 0x000fc8000f8418ff */
[----:B------:R-:W-:Y:S01]  /*0a90*/  LEA.HI.X R31, R34, UR13, R31, 0x3, P2 ;  /* 0x0000000d221f7c11 */ /* 0x000fe200090f1c1f */
[----:B------:R-:W-:Y:S01]  /*0aa0*/  DADD R58, R44, R58 ;  /* 0x000000002c3a7229 */ /* 0x000fe2000000003a */
[----:B------:R-:W4:Y:S04]  /*0ab0*/  LDG.E.64 R34, desc[UR4][R38.64+0x38] ;  /* 0x0000380426227981 */ /* 0x000f28000c1e1b00 */
[----:B------:R-:W4:Y:S04]  /*0ac0*/  LDG.E.64 R30, desc[UR4][R30.64] ;  /* 0x000000041e1e7981 */ /* 0x000f28000c1e1b00 */
[----:B------:R-:W4:Y:S04]  /*0ad0*/  LDG.E.64 R44, desc[UR4][R38.64+0x40] ;  /* 0x00004004262c7981 */ /* 0x000f28000c1e1b00 */
[----:B------:R-:W4:Y:S01]  /*0ae0*/  LDG.E.64 R46, desc[UR4][R46.64] ;  /* 0x000000042e2e7981 */ /* 0x000f22000c1e1b00 */
[----:B--2---:R-:W-:-:S02]  /*0af0*/  DADD R42, R42, R40 ;  /* 0x000000002a2a7229 */ /* 0x004fc40000000028 */
[----:B---3--:R-:W-:Y:S01]  /*0b00*/  DADD R58, R58, R36 ;  /* 0x000000003a3a7229 */ /* 0x008fe20000000024 */
[----:B----4-:R-:W-:-:S07]  /*0b10*/  IMAD.WIDE.U32 R40, R24, UR8, R34 ;  /* 0x0000000818287c25 */ /* 0x010fce000f8e0022 */
[----:B------:R-:W-:Y:S01]  /*0b20*/  DADD R58, R58, R30 ;  /* 0x000000003a3a7229 */ /* 0x000fe2000000001e */
[----:B------:R-:W-:Y:S01]  /*0b30*/  IMAD.WIDE.U32 R34, R32, UR8, R34 ;  /* 0x0000000820227c25 */ /* 0x000fe2000f8e0022 */
[----:B------:R-:W-:-:S03]  /*0b40*/  LEA R30, P2, R40, UR12, 0x3 ;  /* 0x0000000c281e7c11 */ /* 0x000fc6000f8418ff */
[----:B------:R-:W-:Y:S02]  /*0b50*/  IMAD.IADD R31, R49, 0x1, R41 ;  /* 0x00000001311f7824 */ /* 0x000fe400078e0229 */
[----:B------:R-:W-:-:S03]  /*0b60*/  IMAD.IADD R35, R48, 0x1, R35 ;  /* 0x0000000130237824 */ /* 0x000fc600078e0223 */
[----:B------:R-:W-:Y:S01]  /*0b70*/  LEA.HI.X R31, R40, UR13, R31, 0x3, P2 ;  /* 0x0000000d281f7c11 */ /* 0x000fe200090f1c1f */
[----:B------:R-:W-:Y:S01]  /*0b80*/  IMAD.WIDE.U32 R36, R24, UR8, R44 ;  /* 0x0000000818247c25 */ /* 0x000fe2000f8e002c */
[----:B0-----:R-:W-:-:S04]  /*0b90*/  LEA R38, P2, R34, UR12, 0x3 ;  /* 0x0000000c22267c11 */ /* 0x001fc8000f8418ff */
[----:B------:R-:W-:Y:S01]  /*0ba0*/  LEA.HI.X R39, R34, UR13, R35, 0x3, P2 ;  /* 0x0000000d22277c11 */ /* 0x000fe200090f1c23 */
[C---:B------:R-:W-:Y:S01]  /*0bb0*/  IMAD.IADD R35, R49.reuse, 0x1, R37 ;  /* 0x0000000131237824 */ /* 0x040fe200078e0225 */
[----:B------:R-:W-:Y:S01]  /*0bc0*/  LEA R34, P2, R36, UR12, 0x3 ;  /* 0x0000000c24227c11 */ /* 0x000fe2000f8418ff */
[----:B------:R-:W-:Y:S01]  /*0bd0*/  IMAD.WIDE.U32 R44, R32, UR8, R44 ;  /* 0x00000008202c7c25 */ /* 0x000fe2000f8e002c */
[----:B------:R-:W2:Y:S02]  /*0be0*/  LDG.E.64 R30, desc[UR4][R30.64] ;  /* 0x000000041e1e7981 */ /* 0x000ea4000c1e1b00 */
[----:B------:R-:W-:Y:S01]  /*0bf0*/  LEA.HI.X R35, R36, UR13, R35, 0x3, P2 ;  /* 0x0000000d24237c11 */ /* 0x000fe200090f1c23 */
[----:B------:R-:W-:Y:S01]  /*0c00*/  IMAD.IADD R37, R48, 0x1, R45 ;  /* 0x0000000130257824 */ /* 0x000fe200078e022d */
[----:B------:R-:W-:Y:S01]  /*0c10*/  LEA R36, P2, R44, UR12, 0x3 ;  /* 0x0000000c2c247c11 */ /* 0x000fe2000f8418ff */
[----:B------:R-:W-:Y:S01]  /*0c20*/  IMAD.WIDE.U32 R40, R24, UR8, R60 ;  /* 0x0000000818287c25 */ /* 0x000fe2000f8e003c */
[----:B------:R-:W3:Y:S02]  /*0c30*/  LDG.E.64 R38, desc[UR4][R38.64] ;  /* 0x0000000426267981 */ /* 0x000ee4000c1e1b00 */
[----:B------:R-:W-:Y:S01]  /*0c40*/  LEA.HI.X R37, R44, UR13, R37, 0x3, P2 ;  /* 0x0000000d2c257c11 */ /* 0x000fe200090f1c25 */
[----:B------:R-:W-:Y:S01]  /*0c50*/  IMAD.IADD R49, R49, 0x1, R41 ;  /* 0x0000000131317824 */ /* 0x000fe200078e0229 */
[----:B------:R-:W-:Y:S01]  /*0c60*/  LEA R44, P2, R40, UR12, 0x3 ;  /* 0x0000000c282c7c11 */ /* 0x000fe2000f8418ff */
[----:B------:R-:W-:Y:S01]  /*0c70*/  IMAD.WIDE.U32 R60, R32, UR8, R60 ;  /* 0x00000008203c7c25 */ /* 0x000fe2000f8e003c */
[----:B------:R-:W4:Y:S02]  /*0c80*/  LDG.E.64 R34, desc[UR4][R34.64] ;  /* 0x0000000422227981 */ /* 0x000f24000c1e1b00 */
[----:B------:R-:W-:Y:S01]  /*0c90*/  LEA.HI.X R45, R40, UR13, R49, 0x3, P2 ;  /* 0x0000000d282d7c11 */ /* 0x000fe200090f1c31 */
[----:B------:R-:W-:Y:S01]  /*0ca0*/  IMAD.IADD R41, R48, 0x1, R61 ;  /* 0x0000000130297824 */ /* 0x000fe200078e023d */
[C---:B------:R-:W-:Y:S01]  /*0cb0*/  LEA R40, P2, R60.reuse, UR12, 0x3 ;  /* 0x0000000c3c287c11 */ /* 0x040fe2000f8418ff */
[----:B------:R-:W4:Y:S03]  /*0cc0*/  LDG.E.64 R36, desc[UR4][R36.64] ;  /* 0x0000000424247981 */ /* 0x000f26000c1e1b00 */
[----:B------:R-:W-:Y:S01]  /*0cd0*/  LEA.HI.X R41, R60, UR13, R41, 0x3, P2 ;  /* 0x0000000d3c297c11 */ /* 0x000fe200090f1c29 */
[----:B------:R-:W4:Y:S05]  /*0ce0*/  LDG.E.64 R44, desc[UR4][R44.64] ;  /* 0x000000042c2c7981 */ /* 0x000f2a000c1e1b00 */
[----:B------:R-:W4:Y:S01]  /*0cf0*/  LDG.E.64 R40, desc[UR4][R40.64] ;  /* 0x0000000428287981 */ /* 0x000f22000c1e1b00 */
[----:B------:R-:W-:Y:S01]  /*0d00*/  DADD R42, R42, R46 ;  /* 0x000000002a2a7229 */ /* 0x000fe2000000002e */
[----:B------:R-:W-:-:S05]  /*0d10*/  IADD3 R51, P2, PT, R51, 0x8, RZ ;  /* 0x0000000833337810 */ /* 0x000fca0007f5e0ff */
[----:B------:R-:W-:Y:S01]  /*0d20*/  IMAD.X R50, RZ, RZ, R50, P2 ;  /* 0x000000ffff327224 */ /* 0x000fe200010e0632 */
[----:B------:R-:W-:-:S04]  /*0d30*/  ISETP.NE.U32.AND P2, PT, R51, R5, PT ;  /* 0x000000053300720c */ /* 0x000fc80003f45070 */
[----:B------:R-:W-:Y:S01]  /*0d40*/  ISETP.NE.AND.EX P2, PT, R50, R17, PT, P2 ;  /* 0x000000113200720c */ /* 0x000fe20003f45320 */
[----:B--2---:R-:W-:Y:S02]  /*0d50*/  DADD R42, R42, R30 ;  /* 0x000000002a2a7229 */ /* 0x004fe4000000001e */
[----:B---3--:R-:W-:-:S06]  /*0d60*/  DADD R58, R58, R38 ;  /* 0x000000003a3a7229 */ /* 0x008fcc0000000026 */
[----:B----4-:R-:W-:Y:S02]  /*0d70*/  DADD R42, R42, R34 ;  /* 0x000000002a2a7229 */ /* 0x010fe40000000022 */
[----:B------:R-:W-:-:S06]  /*0d80*/  DADD R58, R58, R36 ;  /* 0x000000003a3a7229 */ /* 0x000fcc0000000024 */
[----:B------:R-:W-:Y:S02]  /*0d90*/  DADD R30, R42, R44 ;  /* 0x000000002a1e7229 */ /* 0x000fe4000000002c */
[----:B------:R-:W-:Y:S01]  /*0da0*/  DADD R36, R58, R40 ;  /* 0x000000003a247229 */ /* 0x000fe20000000028 */
[----:B------:R-:W-:Y:S10]  /*0db0*/  @P2 BRA `(.L_x_10) ;  /* 0xfffffff800242947 */ /* 0x000ff4000383ffff */
[----:B------:R-:W-:Y:S05]  /*0dc0*/  BSYNC.RECONVERGENT B5 ;  /* 0x0000000000057941 */ /* 0x000fea0003800200 */
.L_x_9:
[----:B------:R-:W-:Y:S02]  /*0dd0*/  IMAD.MOV.U32 R47, RZ, RZ, R5 ;  /* 0x000000ffff2f7224 */ /* 0x000fe400078e0005 */
[----:B------:R-:W-:-:S07]  /*0de0*/  IMAD.MOV.U32 R46, RZ, RZ, R17 ;  /* 0x000000ffff2e7224 */ /* 0x000fce00078e0011 */
.L_x_8:
[----:B------:R-:W-:Y:S05]  /*0df0*/  BSYNC.RECONVERGENT B4 ;  /* 0x0000000000047941 */ /* 0x000fea0003800200 */
.L_x_7:
[----:B------:R-:W-:-:S04]  /*0e00*/  ISETP.NE.U32.AND P2, PT, R3, RZ, PT ;  /* 0x000000ff0300720c */ /* 0x000fc80003f45070 */
[----:B------:R-:W-:-:S13]  /*0e10*/  ISETP.NE.AND.EX P2, PT, RZ, RZ, PT, P2 ;  /* 0x000000ffff00720c */ /* 0x000fda0003f45320 */
[----:B------:R-:W-:Y:S05]  /*0e20*/  @!P2 BRA `(.L_x_11) ;  /* 0x000000140004a947 */ /* 0x000fea0003800000 */
[----:B------:R-:W-:Y:S01]  /*0e30*/  VIADD R34, R3, 0xffffffff ;  /* 0xffffffff03227836 */ /* 0x000fe20000000000 */
[----:B------:R-:W-:Y:S01]  /*0e40*/  ISETP.NE.U32.AND P2, PT, R4, RZ, PT ;  /* 0x000000ff0400720c */ /* 0x000fe20003f45070 */
[----:B------:R-:W-:Y:S03]  /*0e50*/  BSSY.RECONVERGENT B4, `(.L_x_12) ;  /* 0x0000045000047945 */ /* 0x000fe60003800200 */
[----:B------:R-:W-:Y:S02]  /*0e60*/  ISETP.GE.U32.AND P3, PT, R34, 0x3, PT ;  /* 0x000000032200780c */ /* 0x000fe40003f66070 */
[----:B------:R-:W-:Y:S02]  /*0e70*/  ISETP.NE.AND.EX P2, PT, RZ, RZ, PT, P2 ;  /* 0x000000ffff00720c */ /* 0x000fe40003f45320 */
[----:B------:R-:W-:-:S13]  /*0e80*/  ISETP.GE.U32.AND.EX P3, PT, R11, RZ, PT, P3 ;  /* 0x000000ff0b00720c */ /* 0x000fda0003f66130 */
[----:B------:R-:W-:Y:S05]  /*0e90*/  @!P3 BRA `(.L_x_13) ;  /* 0x000000040000b947 */ /* 0x000fea0003800000 */
[----:B------:R-:W0:Y:S01]  /*0ea0*/  LDCU.128 UR12, c[0x0][0x390] ;  /* 0x00007200ff0c77ac */ /* 0x000e220008000c00 */
[----:B------:R-:W-:Y:S01]  /*0eb0*/  IADD3 R34, P3, PT, R47, R2, RZ ;  /* 0x000000022f227210 */ /* 0x000fe20007f7e0ff */
[----:B------:R-:W1:Y:S04]  /*0ec0*/  LDCU.64 UR8, c[0x3][0x18] ;  /* 0x00c00300ff0877ac */ /* 0x000e680008000a00 */
[----:B------:R-:W-:Y:S01]  /*0ed0*/  IMAD.X R35, R46, 0x1, R9, P3 ;  /* 0x000000012e237824 */ /* 0x000fe200018e0609 */
[----:B0-----:R-:W-:-:S04]  /*0ee0*/  LEA R60, P4, R34, UR14, 0x3 ;  /* 0x0000000e223c7c11 */ /* 0x001fc8000f8818ff */
[----:B------:R-:W-:-:S05]  /*0ef0*/  LEA.HI.X R61, R34, UR15, R35, 0x3, P4 ;  /* 0x0000000f223d7c11 */ /* 0x000fca000a0f1c23 */
[----:B------:R-:W2:Y:S01]  /*0f00*/  LDG.E.64 R34, desc[UR4][R60.64+0x10] ;  /* 0x000010043c227981 */ /* 0x000ea2000c1e1b00 */
[----:B-1----:R-:W-:Y:S02]  /*0f10*/  IMAD R51, R25, UR8, RZ ;  /* 0x0000000819337c24 */ /* 0x002fe4000f8e02ff */
[----:B-----5:R-:W-:Y:S01]  /*0f20*/  IMAD R49, R33, UR8, RZ ;  /* 0x0000000821317c24 */ /* 0x020fe2000f8e02ff */
[----:B------:R-:W3:Y:S01]  /*0f30*/  LDG.E.64 R58, desc[UR4][R60.64+0x18] ;  /* 0x000018043c3a7981 */ /* 0x000ee2000c1e1b00 */
[----:B------:R-:W-:Y:S02]  /*0f40*/  IMAD R51, R24, UR9, R51 ;  /* 0x0000000918337c24 */ /* 0x000fe4000f8e0233 */
[----:B------:R-:W-:Y:S02]  /*0f50*/  IMAD R49, R32, UR9, R49 ;  /* 0x0000000920317c24 */ /* 0x000fe4000f8e0231 */
[----:B--2---:R-:W-:-:S04]  /*0f60*/  IMAD.WIDE.U32 R38, R24, UR8, R34 ;  /* 0x0000000818267c25 */ /* 0x004fc8000f8e0022 */
[----:B------:R-:W-:Y:S01]  /*0f70*/  IMAD.WIDE.U32 R34, R32, UR8, R34 ;  /* 0x0000000820227c25 */ /* 0x000fe2000f8e0022 */
[----:B------:R-:W-:-:S03]  /*0f80*/  LEA R40, P3, R38, UR12, 0x3 ;  /* 0x0000000c26287c11 */ /* 0x000fc6000f8618ff */
[----:B------:R-:W-:Y:S01]  /*0f90*/  IMAD.IADD R39, R51, 0x1, R39 ;  /* 0x0000000133277824 */ /* 0x000fe200078e0227 */
[----:B------:R-:W-:Y:S01]  /*0fa0*/  LEA R44, P4, R34, UR12, 0x3 ;  /* 0x0000000c222c7c11 */ /* 0x000fe2000f8818ff */
[----:B------:R-:W-:-:S03]  /*0fb0*/  IMAD.IADD R35, R49, 0x1, R35 ;  /* 0x0000000131237824 */ /* 0x000fc600078e0223 */
[----:B------:R-:W-:Y:S02]  /*0fc0*/  LEA.HI.X R41, R38, UR13, R39, 0x3, P3 ;  /* 0x0000000d26297c11 */ /* 0x000fe400098f1c27 */
[----:B------:R-:W-:Y:S01]  /*0fd0*/  LEA.HI.X R45, R34, UR13, R35, 0x3, P4 ;  /* 0x0000000d222d7c11 */ /* 0x000fe2000a0f1c23 */
[----:B------:R-:W2:Y:S04]  /*0fe0*/  LDG.E.64 R38, desc[UR4][R60.64+0x20] ;  /* 0x000020043c267981 */ /* 0x000ea8000c1e1b00 */
[----:B------:R-:W4:Y:S04]  /*0ff0*/  LDG.E.64 R40, desc[UR4][R40.64] ;  /* 0x0000000428287981 */ /* 0x000f28000c1e1b00 */
[----:B------:R-:W2:Y:S04]  /*1000*/  LDG.E.64 R44, desc[UR4][R44.64] ;  /* 0x000000042c2c7981 */ /* 0x000ea8000c1e1b00 */
[----:B------:R0:W2:Y:S01]  /*1010*/  LDG.E.64 R34, desc[UR4][R60.64+0x28] ;  /* 0x000028043c227981 */ /* 0x0000a2000c1e1b00 */
[----:B----4-:R-:W-:Y:S01]  /*1020*/  DADD R30, R30, R40 ;  /* 0x000000001e1e7229 */ /* 0x010fe20000000028 */
[----:B---3--:R-:W-:Y:S01]  /*1030*/  IMAD.WIDE.U32 R40, R24, UR8, R58 ;  /* 0x0000000818287c25 */ /* 0x008fe2000f8e003a */
[----:B--2---:R-:W-:-:S03]  /*1040*/  DADD R44, R36, R44 ;  /* 0x00000000242c7229 */ /* 0x004fc6000000002c */
[----:B------:R-:W-:Y:S01]  /*1050*/  IMAD.IADD R37, R51, 0x1, R41 ;  /* 0x0000000133257824 */ /* 0x000fe200078e0229 */
[----:B------:R-:W-:Y:S01]  /*1060*/  LEA R42, P3, R40, UR12, 0x3 ;  /* 0x0000000c282a7c11 */ /* 0x000fe2000f8618ff */
[----:B------:R-:W-:-:S03]  /*1070*/  IMAD.WIDE.U32 R58, R32, UR8, R58 ;  /* 0x00000008203a7c25 */ /* 0x000fc6000f8e003a */
[----:B------:R-:W-:Y:S01]  /*1080*/  LEA.HI.X R43, R40, UR13, R37, 0x3, P3 ;  /* 0x0000000d282b7c11 */ /* 0x000fe200098f1c25 */
[----:B------:R-:W-:Y:S01]  /*1090*/  IMAD.IADD R41, R49, 0x1, R59 ;  /* 0x0000000131297824 */ /* 0x000fe200078e023b */
[----:B------:R-:W-:Y:S01]  /*10a0*/  LEA R40, P3, R58, UR12, 0x3 ;  /* 0x0000000c3a287c11 */ /* 0x000fe2000f8618ff */
[----:B------:R-:W-:-:S03]  /*10b0*/  IMAD.WIDE.U32 R36, R24, UR8, R38 ;  /* 0x0000000818247c25 */ /* 0x000fc6000f8e0026 */
[----:B------:R-:W-:Y:S01]  /*10c0*/  LEA.HI.X R41, R58, UR13, R41, 0x3, P3 ;  /* 0x0000000d3a297c11 */ /* 0x000fe200098f1c29 */
[----:B------:R-:W-:Y:S01]  /*10d0*/  IMAD.IADD R37, R51, 0x1, R37 ;  /* 0x0000000133257824 */ /* 0x000fe200078e0225 */
[----:B------:R-:W-:Y:S01]  /*10e0*/  LEA R58, P3, R36, UR12, 0x3 ;  /* 0x0000000c243a7c11 */ /* 0x000fe2000f8618ff */
[----:B------:R-:W-:Y:S01]  /*10f0*/  IMAD.WIDE.U32 R38, R32, UR8, R38 ;  /* 0x0000000820267c25 */ /* 0x000fe2000f8e0026 */
[----:B------:R-:W2:Y:S02]  /*1100*/  LDG.E.64 R42, desc[UR4][R42.64] ;  /* 0x000000042a2a7981 */ /* 0x000ea4000c1e1b00 */
[----:B------:R-:W-:Y:S01]  /*1110*/  LEA.HI.X R59, R36, UR13, R37, 0x3, P3 ;  /* 0x0000000d243b7c11 */ /* 0x000fe200098f1c25 */
[----:B------:R-:W-:Y:S01]  /*1120*/  IMAD.IADD R37, R49, 0x1, R39 ;  /* 0x0000000131257824 */ /* 0x000fe200078e0227 */
[C---:B0-----:R-:W-:Y:S01]  /*1130*/  LEA R60, P3, R38.reuse, UR12, 0x3 ;  /* 0x0000000c263c7c11 */ /* 0x041fe2000f8618ff */
[----:B------:R-:W3:Y:S03]  /*1140*/  LDG.E.64 R40, desc[UR4][R40.64] ;  /* 0x0000000428287981 */ /* 0x000ee6000c1e1b00 */
[----:B------:R-:W-:Y:S01]  /*1150*/  LEA.HI.X R61, R38, UR13, R37, 0x3, P3 ;  /* 0x0000000d263d7c11 */ /* 0x000fe200098f1c25 */
[----:B------:R-:W-:Y:S01]  /*1160*/  IMAD.WIDE.U32 R36, R24, UR8, R34 ;  /* 0x0000000818247c25 */ /* 0x000fe2000f8e0022 */
[----:B------:R-:W4:Y:S03]  /*1170*/  LDG.E.64 R58, desc[UR4][R58.64] ;  /* 0x000000043a3a7981 */ /* 0x000f26000c1e1b00 */
[----:B------:R-:W-:Y:S01]  /*1180*/  IMAD.IADD R51, R51, 0x1, R37 ;  /* 0x0000000133337824 */ /* 0x000fe200078e0225 */
[----:B------:R-:W-:Y:S01]  /*1190*/  LEA R38, P3, R36, UR12, 0x3 ;  /* 0x0000000c24267c11 */ /* 0x000fe2000f8618ff */
[----:B------:R-:W-:Y:S01]  /*11a0*/  IMAD.WIDE.U32 R34, R32, UR8, R34 ;  /* 0x0000000820227c25 */ /* 0x000fe2000f8e0022 */
[----:B------:R-:W4:Y:S02]  /*11b0*/  LDG.E.64 R60, desc[UR4][R60.64] ;  /* 0x000000043c3c7981 */ /* 0x000f24000c1e1b00 */
[----:B------:R-:W-:Y:S01]  /*11c0*/  LEA.HI.X R39, R36, UR13, R51, 0x3, P3 ;  /* 0x0000000d24277c11 */ /* 0x000fe200098f1c33 */
[----:B------:R-:W-:Y:S01]  /*11d0*/  IMAD.IADD R49, R49, 0x1, R35 ;  /* 0x0000000131317824 */ /* 0x000fe200078e0223 */
[----:B------:R-:W-:-:S04]  /*11e0*/  LEA R48, P3, R34, UR12, 0x3 ;  /* 0x0000000c22307c11 */ /* 0x000fc8000f8618ff */
[----:B------:R-:W-:Y:S01]  /*11f0*/  LEA.HI.X R49, R34, UR13, R49, 0x3, P3 ;  /* 0x0000000d22317c11 */ /* 0x000fe200098f1c31 */
[----:B------:R-:W4:Y:S05]  /*1200*/  LDG.E.64 R38, desc[UR4][R38.64] ;  /* 0x0000000426267981 */ /* 0x000f2a000c1e1b00 */
[----:B------:R-:W4:Y:S01]  /*1210*/  LDG.E.64 R48, desc[UR4][R48.64] ;  /* 0x0000000430307981 */ /* 0x000f22000c1e1b00 */
[----:B------:R-:W-:-:S05]  /*1220*/  IADD3 R47, P3, PT, R47, 0x4, RZ ;  /* 0x000000042f2f7810 */ /* 0x000fca0007f7e0ff */
[----:B------:R-:W-:Y:S01]  /*1230*/  IMAD.X R46, RZ, RZ, R46, P3 ;  /* 0x000000ffff2e7224 */ /* 0x000fe200018e062e */
[----:B--2---:R-:W-:Y:S02]  /*1240*/  DADD R30, R30, R42 ;  /* 0x000000001e1e7229 */ /* 0x004fe4000000002a */
[----:B---3--:R-:W-:-:S06]  /*1250*/  DADD R44, R44, R40 ;  /* 0x000000002c2c7229 */ /* 0x008fcc0000000028 */
[----:B----4-:R-:W-:Y:S02]  /*1260*/  DADD R30, R30, R58 ;  /* 0x000000001e1e7229 */ /* 0x010fe4000000003a */
[----:B------:R-:W-:-:S06]  /*1270*/  DADD R44, R44, R60 ;  /* 0x000000002c2c7229 */ /* 0x000fcc000000003c */
[----:B------:R-:W-:Y:S02]  /*1280*/  DADD R30, R30, R38 ;  /* 0x000000001e1e7229 */ /* 0x000fe40000000026 */
[----:B------:R-:W-:-:S11]  /*1290*/  DADD R36, R44, R48 ;  /* 0x000000002c247229 */ /* 0x000fd60000000030 */
.L_x_13:
[----:B------:R-:W-:Y:S05]  /*12a0*/  BSYNC.RECONVERGENT B4 ;  /* 0x0000000000047941 */ /* 0x000fea0003800200 */
.L_x_12:
[----:B------:R-:W-:Y:S05]  /*12b0*/  @!P2 BRA `(.L_x_11) ;  /* 0x0000000c00e0a947 */ /* 0x000fea0003800000 */
[----:B------:R-:W-:Y:S01]  /*12c0*/  ISETP.NE.U32.AND P3, PT, R8, RZ, PT ;  /* 0x000000ff0800720c */ /* 0x000fe20003f65070 */
[----:B------:R-:W-:Y:S01]  /*12d0*/  BSSY.RECONVERGENT B4, `(.L_x_14) ;  /* 0x000002b000047945 */ /* 0x000fe20003800200 */
[----:B------:R-:W-:Y:S02]  /*12e0*/  ISETP.NE.U32.AND P2, PT, R6, RZ, PT ;  /* 0x000000ff0600720c */ /* 0x000fe40003f45070 */
[----:B------:R-:W-:Y:S02]  /*12f0*/  ISETP.NE.AND.EX P3, PT, R13, RZ, PT, P3 ;  /* 0x000000ff0d00720c */ /* 0x000fe40003f65330 */
[----:B------:R-:W-:-:S11]  /*1300*/  ISETP.NE.AND.EX P2, PT, RZ, RZ, PT, P2 ;  /* 0x000000ffff00720c */ /* 0x000fd60003f45320 */
[----:B------:R-:W-:Y:S05]  /*1310*/  @!P3 BRA `(.L_x_15) ;  /* 0x000000000098b947 */ /* 0x000fea0003800000 */
[----:B------:R-:W0:Y:S01]  /*1320*/  LDCU.128 UR12, c[0x0][0x390] ;  /* 0x00007200ff0c77ac */ /* 0x000e220008000c00 */
[----:B------:R-:W-:Y:S01]  /*1330*/  IADD3 R34, P3, PT, R47, R2, RZ ;  /* 0x000000022f227210 */ /* 0x000fe20007f7e0ff */
[----:B------:R-:W1:Y:S04]  /*1340*/  LDCU.64 UR8, c[0x3][0x18] ;  /* 0x00c00300ff0877ac */ /* 0x000e680008000a00 */
[----:B------:R-:W-:Y:S01]  /*1350*/  IMAD.X R35, R46, 0x1, R9, P3 ;  /* 0x000000012e237824 */ /* 0x000fe200018e0609 */
[----:B0-----:R-:W-:-:S04]  /*1360*/  LEA R42, P4, R34, UR14, 0x3 ;  /* 0x0000000e222a7c11 */ /* 0x001fc8000f8818ff */
[----:B------:R-:W-:-:S05]  /*1370*/  LEA.HI.X R43, R34, UR15, R35, 0x3, P4 ;  /* 0x0000000f222b7c11 */ /* 0x000fca000a0f1c23 */
[----:B------:R-:W2:Y:S04]  /*1380*/  LDG.E.64 R44, desc[UR4][R42.64+0x10] ;  /* 0x000010042a2c7981 */ /* 0x000ea8000c1e1b00 */
[----:B------:R-:W3:Y:S01]  /*1390*/  LDG.E.64 R34, desc[UR4][R42.64+0x18] ;  /* 0x000018042a227981 */ /* 0x000ee2000c1e1b00 */
[----:B-1----:R-:W-:Y:S02]  /*13a0*/  IMAD R59, R25, UR8, RZ ;  /* 0x00000008193b7c24 */ /* 0x002fe4000f8e02ff */
[----:B-----5:R-:W-:Y:S02]  /*13b0*/  IMAD R51, R33, UR8, RZ ;  /* 0x0000000821337c24 */ /* 0x020fe4000f8e02ff */
[----:B------:R-:W-:Y:S02]  /*13c0*/  IMAD R59, R24, UR9, R59 ;  /* 0x00000009183b7c24 */ /* 0x000fe4000f8e023b */
[----:B------:R-:W-:-:S02]  /*13d0*/  IMAD R51, R32, UR9, R51 ;  /* 0x0000000920337c24 */ /* 0x000fc4000f8e0233 */
[----:B--2---:R-:W-:-:S04]  /*13e0*/  IMAD.WIDE.U32 R38, R24, UR8, R44 ;  /* 0x0000000818267c25 */ /* 0x004fc8000f8e002c */
[----:B------:R-:W-:Y:S01]  /*13f0*/  IMAD.IADD R39, R59, 0x1, R39 ;  /* 0x000000013b277824 */ /* 0x000fe200078e0227 */
[----:B------:R-:W-:Y:S01]  /*1400*/  LEA R48, P3, R38, UR12, 0x3 ;  /* 0x0000000c26307c11 */ /* 0x000fe2000f8618ff */
[----:B------:R-:W-:-:S03]  /*1410*/  IMAD.WIDE.U32 R44, R32, UR8, R44 ;  /* 0x00000008202c7c25 */ /* 0x000fc6000f8e002c */
[----:B------:R-:W-:Y:S01]  /*1420*/  LEA.HI.X R49, R38, UR13, R39, 0x3, P3 ;  /* 0x0000000d26317c11 */ /* 0x000fe200098f1c27 */
[----:B---3--:R-:W-:Y:S01]  /*1430*/  IMAD.WIDE.U32 R40, R24, UR8, R34 ;  /* 0x0000000818287c25 */ /* 0x008fe2000f8e0022 */
[----:B------:R-:W-:-:S03]  /*1440*/  LEA R42, P3, R44, UR12, 0x3 ;  /* 0x0000000c2c2a7c11 */ /* 0x000fc6000f8618ff */
[----:B------:R-:W-:Y:S01]  /*1450*/  IMAD.IADD R39, R51, 0x1, R45 ;  /* 0x0000000133277824 */ /* 0x000fe200078e022d */
[----:B------:R-:W-:Y:S01]  /*1460*/  LEA R38, P4, R40, UR12, 0x3 ;  /* 0x0000000c28267c11 */ /* 0x000fe2000f8818ff */
[----:B------:R-:W-:Y:S01]  /*1470*/  IMAD.IADD R59, R59, 0x1, R41 ;  /* 0x000000013b3b7824 */ /* 0x000fe200078e0229 */
[----:B------:R-:W2:Y:S01]  /*1480*/  LDG.E.64 R48, desc[UR4][R48.64] ;  /* 0x0000000430307981 */ /* 0x000ea2000c1e1b00 */
[----:B------:R-:W-:Y:S01]  /*1490*/  IMAD.WIDE.U32 R34, R32, UR8, R34 ;  /* 0x0000000820227c25 */ /* 0x000fe2000f8e0022 */
[----:B------:R-:W-:Y:S02]  /*14a0*/  LEA.HI.X R43, R44, UR13, R39, 0x3, P3 ;  /* 0x0000000d2c2b7c11 */ /* 0x000fe400098f1c27 */
[----:B------:R-:W-:Y:S01]  /*14b0*/  LEA.HI.X R39, R40, UR13, R59, 0x3, P4 ;  /* 0x0000000d28277c11 */ /* 0x000fe2000a0f1c3b */
[----:B------:R-:W-:Y:S01]  /*14c0*/  IMAD.IADD R51, R51, 0x1, R35 ;  /* 0x0000000133337824 */ /* 0x000fe200078e0223 */
[C---:B------:R-:W-:Y:S02]  /*14d0*/  LEA R40, P3, R34.reuse, UR12, 0x3 ;  /* 0x0000000c22287c11 */ /* 0x040fe4000f8618ff */
[----:B------:R-:W3:Y:S02]  /*14e0*/  LDG.E.64 R42, desc[UR4][R42.64] ;  /* 0x000000042a2a7981 */ /* 0x000ee4000c1e1b00 */
[----:B------:R-:W-:-:S02]  /*14f0*/  LEA.HI.X R41, R34, UR13, R51, 0x3, P3 ;  /* 0x0000000d22297c11 */ /* 0x000fc400098f1c33 */
[----:B------:R-:W4:Y:S04]  /*1500*/  LDG.E.64 R38, desc[UR4][R38.64] ;  /* 0x0000000426267981 */ /* 0x000f28000c1e1b00 */
[----:B------:R-:W4:Y:S01]  /*1510*/  LDG.E.64 R40, desc[UR4][R40.64] ;  /* 0x0000000428287981 */ /* 0x000f22000c1e1b00 */
[----:B------:R-:W-:-:S05]  /*1520*/  IADD3 R47, P3, PT, R47, 0x2, RZ ;  /* 0x000000022f2f7810 */ /* 0x000fca0007f7e0ff */
[----:B------:R-:W-:Y:S01]  /*1530*/  IMAD.X R46, RZ, RZ, R46, P3 ;  /* 0x000000ffff2e7224 */ /* 0x000fe200018e062e */
[----:B--2---:R-:W-:Y:S02]  /*1540*/  DADD R30, R30, R48 ;  /* 0x000000001e1e7229 */ /* 0x004fe40000000030 */
[----:B---3--:R-:W-:-:S06]  /*1550*/  DADD R36, R36, R42 ;  /* 0x0000000024247229 */ /* 0x008fcc000000002a */
[----:B----4-:R-:W-:Y:S02]  /*1560*/  DADD R30, R30, R38 ;  /* 0x000000001e1e7229 */ /* 0x010fe40000000026 */
[----:B------:R-:W-:-:S11]  /*1570*/  DADD R36, R36, R40 ;  /* 0x0000000024247229 */ /* 0x000fd60000000028 */
.L_x_15:
[----:B------:R-:W-:Y:S05]  /*1580*/  BSYNC.RECONVERGENT B4 ;  /* 0x0000000000047941 */ /* 0x000fea0003800200 */
.L_x_14:
[----:B------:R-:W-:Y:S05]  /*1590*/  @!P2 BRA `(.L_x_11) ;  /* 0x0000000c0028a947 */ /* 0x000fea0003800000 */
[----:B------:R-:W0:Y:S01]  /*15a0*/  LDCU.128 UR12, c[0x0][0x390] ;  /* 0x00007200ff0c77ac */ /* 0x000e220008000c00 */
[----:B------:R-:W-:Y:S01]  /*15b0*/  IADD3 R34, P2, PT, R47, R2, RZ ;  /* 0x000000022f227210 */ /* 0x000fe20007f5e0ff */
[----:B------:R-:W1:Y:S04]  /*15c0*/  LDCU.64 UR8, c[0x3][0x18] ;  /* 0x00c00300ff0877ac */ /* 0x000e680008000a00 */
[----:B------:R-:W-:Y:S01]  /*15d0*/  IMAD.X R35, R46, 0x1, R9, P2 ;  /* 0x000000012e237824 */ /* 0x000fe200010e0609 */
[----:B0-----:R-:W-:-:S04]  /*15e0*/  LEA R42, P3, R34, UR14, 0x3 ;  /* 0x0000000e222a7c11 */ /* 0x001fc8000f8618ff */
[----:B------:R-:W-:-:S06]  /*15f0*/  LEA.HI.X R43, R34, UR15, R35, 0x3, P3 ;  /* 0x0000000f222b7c11 */ /* 0x000fcc00098f1c23 */
[----:B------:R-:W2:Y:S01]  /*1600*/  LDG.E.64 R42, desc[UR4][R42.64+0x10] ;  /* 0x000010042a2a7981 */ /* 0x000ea2000c1e1b00 */
[----:B-1----:R-:W-:Y:S02]  /*1610*/  IMAD R41, R25, UR8, RZ ;  /* 0x0000000819297c24 */ /* 0x002fe4000f8e02ff */
[----:B-----5:R-:W-:Y:S02]  /*1620*/  IMAD R33, R33, UR8, RZ ;  /* 0x0000000821217c24 */ /* 0x020fe4000f8e02ff */
        /* <DEDUP_REMOVED lines=9> */
[----:B------:R-:W-:-:S04]  /*16c0*/  LEA.HI.X R33, R34, UR13, R33, 0x3, P3 ;  /* 0x0000000d22217c11 */ /* 0x000fc800098f1c21 */
[----:B------:R-:W2:Y:S04]  /*16d0*/  LDG.E.64 R40, desc[UR4][R40.64] ;  /* 0x0000000428287981 */ /* 0x000ea8000c1e1b00 */
[----:B------:R-:W3:Y:S01]  /*16e0*/  LDG.E.64 R32, desc[UR4][R32.64] ;  /* 0x0000000420207981 */ /* 0x000ee2000c1e1b00 */
[----:B--2---:R-:W-:Y:S02]  /*16f0*/  DADD R30, R30, R40 ;  /* 0x000000001e1e7229 */ /* 0x004fe40000000028 */
[----:B---3--:R-:W-:Y:S01]  /*1700*/  DADD R36, R36, R32 ;  /* 0x0000000024247229 */ /* 0x008fe20000000020 */
[----:B------:R-:W-:Y:S10]  /*1710*/  BRA `(.L_x_11) ;  /* 0x0000000800c87947 */ /* 0x000ff40003800000 */
.L_x_6:
[----:B------:R-:W-:Y:S01]  /*1720*/  ISETP.GE.U32.AND P2, PT, R16, 0x8, PT ;  /* 0x000000081000780c */ /* 0x000fe20003f46070 */
[----:B------:R-:W-:Y:S01]  /*1730*/  BSSY.RECONVERGENT B4, `(.L_x_16) ;  /* 0x000004f000047945 */ /* 0x000fe20003800200 */
[----:B------:R-:W-:Y:S02]  /*1740*/  CS2R R46, SRZ ;  /* 0x00000000002e7805 */ /* 0x000fe4000001ff00 */
[----:B------:R-:W-:-:S13]  /*1750*/  ISETP.GE.U32.AND.EX P2, PT, R17, RZ, PT, P2 ;  /* 0x000000ff1100720c */ /* 0x000fda0003f46120 */
[----:B------:R-:W-:Y:S05]  /*1760*/  @!P2 BRA `(.L_x_17) ;  /* 0x00000004002ca947 */ /* 0x000fea0003800000 */
[----:B------:R-:W-:Y:S01]  /*1770*/  BSSY.RECONVERGENT B5, `(.L_x_18) ;  /* 0x0000048000057945 */ /* 0x000fe20003800200 */
[----:B------:R-:W-:Y:S02]  /*1780*/  IMAD.MOV.U32 R34, RZ, RZ, R10 ;  /* 0x000000ffff227224 */ /* 0x000fe400078e000a */
[----:B------:R-:W-:Y:S02]  /*1790*/  IMAD.MOV.U32 R35, RZ, RZ, R52 ;  /* 0x000000ffff237224 */ /* 0x000fe400078e0034 */
[----:B------:R-:W-:Y:S02]  /*17a0*/  IMAD.MOV.U32 R58, RZ, RZ, R5 ;  /* 0x000000ffff3a7224 */ /* 0x000fe400078e0005 */
[----:B------:R-:W-:-:S07]  /*17b0*/  IMAD.MOV.U32 R56, RZ, RZ, R17 ;  /* 0x000000ffff387224 */ /* 0x000fce00078e0011 */
.L_x_19:
[----:B------:R-:W2:Y:S01]  /*17c0*/  LDG.E.64 R38, desc[UR4][R34.64+-0x18] ;  /* 0xffffe80422267981 */ /* 0x000ea2000c1e1b00 */
[----:B------:R-:W0:Y:S03]  /*17d0*/  LDCU.64 UR8, c[0x3][0x18] ;  /* 0x00c00300ff0877ac */ /* 0x000e260008000a00 */
[----:B------:R-:W3:Y:S01]  /*17e0*/  LDG.E.64 R40, desc[UR4][R34.64+-0x10] ;  /* 0xfffff00422287981 */ /* 0x000ee2000c1e1b00 */
[----:B------:R-:W1:Y:S03]  /*17f0*/  LDCU.64 UR10, c[0x0][0x390] ;  /* 0x00007200ff0a77ac */ /* 0x000e660008000a00 */
[----:B------:R-:W4:Y:S04]  /*1800*/  LDG.E.64 R42, desc[UR4][R34.64] ;  /* 0x00000004222a7981 */ /* 0x000f28000c1e1b00 */
[----:B------:R-:W4:Y:S04]  /*1810*/  LDG.E.64 R46, desc[UR4][R34.64+0x8] ;  /* 0x00000804222e7981 */ /* 0x000f28000c1e1b00 */
[----:B------:R-:W4:Y:S01]  /*1820*/  LDG.E.64 R48, desc[UR4][R34.64+0x10] ;  /* 0x0000100422307981 */ /* 0x000f22000c1e1b00 */
[----:B0----5:R-:W-:-:S03]  /*1830*/  IMAD R59, R33, UR8, RZ ;  /* 0x00000008213b7c24 */ /* 0x021fc6000f8e02ff */
[----:B------:R-:W4:Y:S01]  /*1840*/  LDG.E.64 R50, desc[UR4][R34.64+0x18] ;  /* 0x0000180422327981 */ /* 0x000f22000c1e1b00 */
[C---:B------:R-:W-:Y:S02]  /*1850*/  IMAD R59, R32.reuse, UR9, R59 ;  /* 0x00000009203b7c24 */ /* 0x040fe4000f8e023b */
[----:B--2---:R-:W-:-:S04]  /*1860*/  IMAD.WIDE.U32 R38, R32, UR8, R38 ;  /* 0x0000000820267c25 */ /* 0x004fc8000f8e0026 */
[----:B------:R-:W-:Y:S01]  /*1870*/  IMAD.IADD R39, R59, 0x1, R39 ;  /* 0x000000013b277824 */ /* 0x000fe200078e0227 */
[----:B-1----:R-:W-:Y:S01]  /*1880*/  LEA R44, P2, R38, UR10, 0x3 ;  /* 0x0000000a262c7c11 */ /* 0x002fe2000f8418ff */
[----:B---3--:R-:W-:-:S03]  /*1890*/  IMAD.WIDE.U32 R40, R32, UR8, R40 ;  /* 0x0000000820287c25 */ /* 0x008fc6000f8e0028 */
[----:B------:R-:W-:Y:S01]  /*18a0*/  LEA.HI.X R45, R38, UR11, R39, 0x3, P2 ;  /* 0x0000000b262d7c11 */ /* 0x000fe200090f1c27 */
[----:B------:R-:W-:Y:S01]  /*18b0*/  IMAD.IADD R39, R59, 0x1, R41 ;  /* 0x000000013b277824 */ /* 0x000fe200078e0229 */
[----:B------:R-:W-:-:S04]  /*18c0*/  LEA R38, P2, R40, UR10, 0x3 ;  /* 0x0000000a28267c11 */ /* 0x000fc8000f8418ff */
[----:B------:R-:W2:Y:S01]  /*18d0*/  LDG.E.64 R44, desc[UR4][R44.64] ;  /* 0x000000042c2c7981 */ /* 0x000ea2000c1e1b00 */
[----:B------:R-:W-:-:S03]  /*18e0*/  LEA.HI.X R39, R40, UR11, R39, 0x3, P2 ;  /* 0x0000000b28277c11 */ /* 0x000fc600090f1c27 */
[----:B------:R-:W3:Y:S04]  /*18f0*/  LDG.E.64 R40, desc[UR4][R34.64+-0x8] ;  /* 0xfffff80422287981 */ /* 0x000ee8000c1e1b00 */
[----:B------:R-:W3:Y:S01]  /*1900*/  LDG.E.64 R38, desc[UR4][R38.64] ;  /* 0x0000000426267981 */ /* 0x000ee2000c1e1b00 */
[----:B----4-:R-:W-:Y:S01]  /*1910*/  IMAD.WIDE.U32 R42, R32, UR8, R42 ;  /* 0x00000008202a7c25 */ /* 0x010fe2000f8e002a */
[----:B--2---:R-:W-:-:S03]  /*1920*/  DADD R36, R44, R36 ;  /* 0x000000002c247229 */ /* 0x004fc60000000024 */
[----:B---3--:R-:W-:-:S05]  /*1930*/  IMAD.WIDE.U32 R40, R32, UR8, R40 ;  /* 0x0000000820287c25 */ /* 0x008fca000f8e0028 */
[----:B------:R-:W-:Y:S01]  /*1940*/  DADD R36, R36, R38 ;  /* 0x0000000024247229 */ /* 0x000fe20000000026 */
[----:B------:R-:W-:Y:S01]  /*1950*/  IMAD.IADD R41, R59, 0x1, R41 ;  /* 0x000000013b297824 */ /* 0x000fe200078e0229 */
[----:B------:R-:W-:-:S04]  /*1960*/  LEA R38, P2, R40, UR10, 0x3 ;  /* 0x0000000a28267c11 */ /* 0x000fc8000f8418ff */
[----:B------:R-:W-:Y:S01]  /*1970*/  LEA.HI.X R39, R40, UR11, R41, 0x3, P2 ;  /* 0x0000000b28277c11 */ /* 0x000fe200090f1c29 */
[----:B------:R-:W-:Y:S01]  /*1980*/  IMAD.IADD R41, R59, 0x1, R43 ;  /* 0x000000013b297824 */ /* 0x000fe200078e022b */
[----:B------:R-:W-:-:S04]  /*1990*/  LEA R40, P2, R42, UR10, 0x3 ;  /* 0x0000000a2a287c11 */ /* 0x000fc8000f8418ff */
[----:B------:R-:W-:Y:S01]  /*19a0*/  LEA.HI.X R41, R42, UR11, R41, 0x3, P2 ;  /* 0x0000000b2a297c11 */ /* 0x000fe200090f1c29 */
[----:B------:R-:W2:Y:S04]  /*19b0*/  LDG.E.64 R38, desc[UR4][R38.64] ;  /* 0x0000000426267981 */ /* 0x000ea8000c1e1b00 */
[----:B------:R-:W3:Y:S01]  /*19c0*/  LDG.E.64 R42, desc[UR4][R34.64+0x20] ;  /* 0x00002004222a7981 */ /* 0x000ee2000c1e1b00 */
[----:B------:R-:W-:-:S03]  /*19d0*/  IMAD.WIDE.U32 R46, R32, UR8, R46 ;  /* 0x00000008202e7c25 */ /* 0x000fc6000f8e002e */
[----:B------:R-:W4:Y:S01]  /*19e0*/  LDG.E.64 R40, desc[UR4][R40.64] ;  /* 0x0000000428287981 */ /* 0x000f22000c1e1b00 */
[----:B------:R-:W-:Y:S01]  /*19f0*/  IMAD.IADD R45, R59, 0x1, R47 ;  /* 0x000000013b2d7824 */ /* 0x000fe200078e022f */
[----:B------:R-:W-:Y:S01]  /*1a00*/  LEA R44, P2, R46, UR10, 0x3 ;  /* 0x0000000a2e2c7c11 */ /* 0x000fe2000f8418ff */
[----:B------:R-:W-:-:S03]  /*1a10*/  IMAD.WIDE.U32 R48, R32, UR8, R48 ;  /* 0x0000000820307c25 */ /* 0x000fc6000f8e0030 */
[----:B------:R-:W-:Y:S01]  /*1a20*/  LEA.HI.X R45, R46, UR11, R45, 0x3, P2 ;  /* 0x0000000b2e2d7c11 */ /* 0x000fe200090f1c2d */
[----:B------:R-:W-:Y:S01]  /*1a30*/  IMAD.IADD R47, R59, 0x1, R49 ;  /* 0x000000013b2f7824 */ /* 0x000fe200078e0231 */
[----:B------:R-:W-:-:S04]  /*1a40*/  LEA R46, P2, R48, UR10, 0x3 ;  /* 0x0000000a302e7c11 */ /* 0x000fc8000f8418ff */
[----:B------:R-:W-:Y:S01]  /*1a50*/  LEA.HI.X R47, R48, UR11, R47, 0x3, P2 ;  /* 0x0000000b302f7c11 */ /* 0x000fe200090f1c2f */
[----:B------:R-:W4:Y:S01]  /*1a60*/  LDG.E.64 R44, desc[UR4][R44.64] ;  /* 0x000000042c2c7981 */ /* 0x000f22000c1e1b00 */
[----:B------:R-:W-:-:S04]  /*1a70*/  IMAD.WIDE.U32 R48, R32, UR8, R50 ;  /* 0x0000000820307c25 */ /* 0x000fc8000f8e0032 */
[----:B------:R-:W-:Y:S01]  /*1a80*/  IMAD.IADD R49, R59, 0x1, R49 ;  /* 0x000000013b317824 */ /* 0x000fe200078e0231 */
[C---:B------:R-:W-:Y:S01]  /*1a90*/  LEA R50, P2, R48.reuse, UR10, 0x3 ;  /* 0x0000000a30327c11 */ /* 0x040fe2000f8418ff */
[----:B------:R-:W4:Y:S03]  /*1aa0*/  LDG.E.64 R46, desc[UR4][R46.64] ;  /* 0x000000042e2e7981 */ /* 0x000f26000c1e1b00 */
[----:B------:R-:W-:-:S06]  /*1ab0*/  LEA.HI.X R51, R48, UR11, R49, 0x3, P2 ;  /* 0x0000000b30337c11 */ /* 0x000fcc00090f1c31 */
[----:B------:R-:W4:Y:S01]  /*1ac0*/  LDG.E.64 R50, desc[UR4][R50.64] ;  /* 0x0000000432327981 */ /* 0x000f22000c1e1b00 */
[----:B---3--:R-:W-:-:S04]  /*1ad0*/  IMAD.WIDE.U32 R42, R32, UR8, R42 ;  /* 0x00000008202a7c25 */ /* 0x008fc8000f8e002a */
[----:B------:R-:W-:Y:S01]  /*1ae0*/  IMAD.IADD R59, R59, 0x1, R43 ;  /* 0x000000013b3b7824 */ /* 0x000fe200078e022b */
[----:B------:R-:W-:-:S04]  /*1af0*/  LEA R48, P2, R42, UR10, 0x3 ;  /* 0x0000000a2a307c11 */ /* 0x000fc8000f8418ff */
[----:B------:R-:W-:-:S06]  /*1b00*/  LEA.HI.X R49, R42, UR11, R59, 0x3, P2 ;  /* 0x0000000b2a317c11 */ /* 0x000fcc00090f1c3b */
[----:B------:R-:W3:Y:S01]  /*1b10*/  LDG.E.64 R48, desc[UR4][R48.64] ;  /* 0x0000000430307981 */ /* 0x000ee2000c1e1b00 */
[----:B--2---:R-:W-:-:S08]  /*1b20*/  DADD R36, R36, R38 ;  /* 0x0000000024247229 */ /* 0x004fd00000000026 */
[----:B----4-:R-:W-:Y:S01]  /*1b30*/  DADD R36, R36, R40 ;  /* 0x0000000024247229 */ /* 0x010fe20000000028 */
[----:B------:R-:W-:-:S07]  /*1b40*/  IADD3 R58, P2, PT, R58, -0x8, RZ ;  /* 0xfffffff83a3a7810 */ /* 0x000fce0007f5e0ff */
[----:B------:R-:W-:Y:S01]  /*1b50*/  DADD R36, R36, R44 ;  /* 0x0000000024247229 */ /* 0x000fe2000000002c */
[----:B------:R-:W-:Y:S02]  /*1b60*/  IADD3.X R56, PT, PT, R56, -0x1, RZ, P2, !PT ;  /* 0xffffffff38387810 */ /* 0x000fe400017fe4ff */
[----:B------:R-:W-:-:S05]  /*1b70*/  ISETP.NE.U32.AND P2, PT, R58, RZ, PT ;  /* 0x000000ff3a00720c */ /* 0x000fca0003f45070 */
[----:B------:R-:W-:Y:S01]  /*1b80*/  DADD R36, R36, R46 ;  /* 0x0000000024247229 */ /* 0x000fe2000000002e */
[----:B------:R-:W-:Y:S02]  /*1b90*/  ISETP.NE.AND.EX P2, PT, R56, RZ, PT, P2 ;  /* 0x000000ff3800720c */ /* 0x000fe40003f45320 */
[----:B------:R-:W-:-:S05]  /*1ba0*/  IADD3 R34, P3, PT, R34, 0x40, RZ ;  /* 0x0000004022227810 */ /* 0x000fca0007f7e0ff */
[----:B------:R-:W-:Y:S01]  /*1bb0*/  DADD R36, R36, R50 ;  /* 0x0000000024247229 */ /* 0x000fe20000000032 */
[----:B------:R-:W-:-:S07]  /*1bc0*/  IMAD.X R35, RZ, RZ, R35, P3 ;  /* 0x000000ffff237224 */ /* 0x000fce00018e0623 */
[----:B---3--:R-:W-:Y:S01]  /*1bd0*/  DADD R36, R36, R48 ;  /* 0x0000000024247229 */ /* 0x008fe20000000030 */
[----:B------:R-:W-:Y:S10]  /*1be0*/  @P2 BRA `(.L_x_19) ;  /* 0xfffffff800f42947 */ /* 0x000ff4000383ffff */
[----:B------:R-:W-:Y:S05]  /*1bf0*/  BSYNC.RECONVERGENT B5 ;  /* 0x0000000000057941 */ /* 0x000fea0003800200 */
.L_x_18:
[----:B------:R-:W-:Y:S02]  /*1c00*/  IMAD.MOV.U32 R47, RZ, RZ, R5 ;  /* 0x000000ffff2f7224 */ /* 0x000fe400078e0005 */
[----:B------:R-:W-:-:S07]  /*1c10*/  IMAD.MOV.U32 R46, RZ, RZ, R17 ;  /* 0x000000ffff2e7224 */ /* 0x000fce00078e0011 */
.L_x_17:
[----:B------:R-:W-:Y:S05]  /*1c20*/  BSYNC.RECONVERGENT B4 ;  /* 0x0000000000047941 */ /* 0x000fea0003800200 */
.L_x_16:
[----:B------:R-:W-:-:S04]  /*1c30*/  ISETP.NE.U32.AND P2, PT, R3, RZ, PT ;  /* 0x000000ff0300720c */ /* 0x000fc80003f45070 */
[----:B------:R-:W-:-:S13]  /*1c40*/  ISETP.NE.AND.EX P2, PT, RZ, RZ, PT, P2 ;  /* 0x000000ffff00720c */ /* 0x000fda0003f45320 */
[----:B------:R-:W-:Y:S05]  /*1c50*/  @!P2 BRA `(.L_x_11) ;  /* 0x000000040078a947 */ /* 0x000fea0003800000 */
[----:B------:R-:W-:Y:S01]  /*1c60*/  VIADD R34, R3, 0xffffffff ;  /* 0xffffffff03227836 */ /* 0x000fe20000000000 */
[----:B------:R-:W-:Y:S01]  /*1c70*/  ISETP.NE.U32.AND P4, PT, R4, RZ, PT ;  /* 0x000000ff0400720c */ /* 0x000fe20003f85070 */
[----:B------:R-:W-:Y:S03]  /*1c80*/  BSSY.RECONVERGENT B4, `(.L_x_20) ;  /* 0x000002b000047945 */ /* 0x000fe60003800200 */
[----:B------:R-:W-:-:S04]  /*1c90*/  ISETP.GE.U32.AND P2, PT, R34, 0x3, PT ;  /* 0x000000032200780c */ /* 0x000fc80003f46070 */
[----:B------:R-:W-:Y:S02]  /*1ca0*/  ISETP.GE.U32.AND.EX P3, PT, R11, RZ, PT, P2 ;  /* 0x000000ff0b00720c */ /* 0x000fe40003f66120 */
        /* <DEDUP_REMOVED lines=9> */
[----:B------:R-:W3:Y:S04]  /*1d40*/  LDG.E.64 R38, desc[UR4][R50.64+0x18] ;  /* 0x0000180432267981 */ /* 0x000ee8000c1e1b00 */
[----:B------:R-:W4:Y:S04]  /*1d50*/  LDG.E.64 R42, desc[UR4][R50.64+0x20] ;  /* 0x00002004322a7981 */ /* 0x000f28000c1e1b00 */
[----:B------:R-:W4:Y:S01]  /*1d60*/  LDG.E.64 R40, desc[UR4][R50.64+0x28] ;  /* 0x0000280432287981 */ /* 0x000f22000c1e1b00 */
[----:B-1---5:R-:W-:-:S04]  /*1d70*/  IMAD R49, R33, UR8, RZ ;  /* 0x0000000821317c24 */ /* 0x022fc8000f8e02ff */
[C---:B------:R-:W-:Y:S02]  /*1d80*/  IMAD R49, R32.reuse, UR9, R49 ;  /* 0x0000000920317c24 */ /* 0x040fe4000f8e0231 */
[----:B--2---:R-:W-:-:S04]  /*1d90*/  IMAD.WIDE.U32 R34, R32, UR8, R34 ;  /* 0x0000000820227c25 */ /* 0x004fc8000f8e0022 */
[----:B------:R-:W-:Y:S01]  /*1da0*/  IMAD.IADD R35, R49, 0x1, R35 ;  /* 0x0000000131237824 */ /* 0x000fe200078e0223 */
[----:B------:R-:W-:Y:S01]  /*1db0*/  LEA R44, P3, R34, UR12, 0x3 ;  /* 0x0000000c222c7c11 */ /* 0x000fe2000f8618ff */
[----:B---3--:R-:W-:-:S03]  /*1dc0*/  IMAD.WIDE.U32 R38, R32, UR8, R38 ;  /* 0x0000000820267c25 */ /* 0x008fc6000f8e0026 */
[----:B------:R-:W-:Y:S01]  /*1dd0*/  LEA.HI.X R45, R34, UR13, R35, 0x3, P3 ;  /* 0x0000000d222d7c11 */ /* 0x000fe200098f1c23 */
[----:B----4-:R-:W-:Y:S01]  /*1de0*/  IMAD.WIDE.U32 R34, R32, UR8, R42 ;  /* 0x0000000820227c25 */ /* 0x010fe2000f8e002a */
[----:B------:R-:W-:-:S03]  /*1df0*/  LEA R42, P3, R38, UR12, 0x3 ;  /* 0x0000000c262a7c11 */ /* 0x000fc6000f8618ff */
[C---:B------:R-:W-:Y:S01]  /*1e00*/  IMAD.IADD R39, R49.reuse, 0x1, R39 ;  /* 0x0000000131277824 */ /* 0x040fe200078e0227 */
[----:B------:R-:W2:Y:S01]  /*1e10*/  LDG.E.64 R44, desc[UR4][R44.64] ;  /* 0x000000042c2c7981 */ /* 0x000ea2000c1e1b00 */
[----:B------:R-:W-:-:S03]  /*1e20*/  IMAD.IADD R35, R49, 0x1, R35 ;  /* 0x0000000131237824 */ /* 0x000fc600078e0223 */
[----:B------:R-:W-:Y:S01]  /*1e30*/  LEA.HI.X R43, R38, UR13, R39, 0x3, P3 ;  /* 0x0000000d262b7c11 */ /* 0x000fe200098f1c27 */
[----:B------:R-:W-:Y:S01]  /*1e40*/  IMAD.WIDE.U32 R38, R32, UR8, R40 ;  /* 0x0000000820267c25 */ /* 0x000fe2000f8e0028 */
[----:B------:R-:W-:-:S04]  /*1e50*/  LEA R40, P3, R34, UR12, 0x3 ;  /* 0x0000000c22287c11 */ /* 0x000fc8000f8618ff */
[----:B------:R-:W3:Y:S01]  /*1e60*/  LDG.E.64 R42, desc[UR4][R42.64] ;  /* 0x000000042a2a7981 */ /* 0x000ee2000c1e1b00 */
[----:B------:R-:W-:Y:S01]  /*1e70*/  LEA.HI.X R41, R34, UR13, R35, 0x3, P3 ;  /* 0x0000000d22297c11 */ /* 0x000fe200098f1c23 */
[----:B------:R-:W-:Y:S01]  /*1e80*/  IMAD.IADD R49, R49, 0x1, R39 ;  /* 0x0000000131317824 */ /* 0x000fe200078e0227 */
[----:B------:R-:W-:-:S04]  /*1e90*/  LEA R34, P3, R38, UR12, 0x3 ;  /* 0x0000000c26227c11 */ /* 0x000fc8000f8618ff */
[----:B------:R-:W4:Y:S01]  /*1ea0*/  LDG.E.64 R40, desc[UR4][R40.64] ;  /* 0x0000000428287981 */ /* 0x000f22000c1e1b00 */
[----:B------:R-:W-:-:S06]  /*1eb0*/  LEA.HI.X R35, R38, UR13, R49, 0x3, P3 ;  /* 0x0000000d26237c11 */ /* 0x000fcc00098f1c31 */
[----:B------:R-:W4:Y:S01]  /*1ec0*/  LDG.E.64 R34, desc[UR4][R34.64] ;  /* 0x0000000422227981 */ /* 0x000f22000c1e1b00 */
[----:B------:R-:W-:-:S05]  /*1ed0*/  IADD3 R47, P3, PT, R47, 0x4, RZ ;  /* 0x000000042f2f7810 */ /* 0x000fca0007f7e0ff */
[----:B------:R-:W-:Y:S01]  /*1ee0*/  IMAD.X R46, RZ, RZ, R46, P3 ;  /* 0x000000ffff2e7224 */ /* 0x000fe200018e062e */
[----:B--2---:R-:W-:-:S08]  /*1ef0*/  DADD R44, R36, R44 ;  /* 0x00000000242c7229 */ /* 0x004fd0000000002c */
[----:B---3--:R-:W-:-:S08]  /*1f00*/  DADD R44, R44, R42 ;  /* 0x000000002c2c7229 */ /* 0x008fd0000000002a */
[----:B----4-:R-:W-:-:S08]  /*1f10*/  DADD R44, R44, R40 ;  /* 0x000000002c2c7229 */ /* 0x010fd00000000028 */
[----:B------:R-:W-:-:S11]  /*1f20*/  DADD R36, R44, R34 ;  /* 0x000000002c247229 */ /* 0x000fd60000000022 */
.L_x_21:
[----:B------:R-:W-:Y:S05]  /*1f30*/  BSYNC.RECONVERGENT B4 ;  /* 0x0000000000047941 */ /* 0x000fea0003800200 */
.L_x_20:
        /* <DEDUP_REMOVED lines=15> */
[----:B-1---5:R-:W-:-:S04]  /*2030*/  IMAD R41, R33, UR8, RZ ;  /* 0x0000000821297c24 */ /* 0x022fc8000f8e02ff */
[C---:B------:R-:W-:Y:S02]  /*2040*/  IMAD R45, R32.reuse, UR9, R41 ;  /* 0x00000009202d7c24 */ /* 0x040fe4000f8e0229 */
[----:B--2---:R-:W-:-:S04]  /*2050*/  IMAD.WIDE.U32 R34, R32, UR8, R34 ;  /* 0x0000000820227c25 */ /* 0x004fc8000f8e0022 */
[----:B------:R-:W-:Y:S01]  /*2060*/  IMAD.IADD R35, R45, 0x1, R35 ;  /* 0x000000012d237824 */ /* 0x000fe200078e0223 */
[----:B------:R-:W-:Y:S01]  /*2070*/  LEA R40, P3, R34, UR12, 0x3 ;  /* 0x0000000c22287c11 */ /* 0x000fe2000f8618ff */
[----:B---3--:R-:W-:-:S03]  /*2080*/  IMAD.WIDE.U32 R38, R32, UR8, R38 ;  /* 0x0000000820267c25 */ /* 0x008fc6000f8e0026 */
[----:B------:R-:W-:Y:S01]  /*2090*/  LEA.HI.X R41, R34, UR13, R35, 0x3, P3 ;  /* 0x0000000d22297c11 */ /* 0x000fe200098f1c23 */
[----:B------:R-:W-:Y:S01]  /*20a0*/  IMAD.IADD R45, R45, 0x1, R39 ;  /* 0x000000012d2d7824 */ /* 0x000fe200078e0227 */
[----:B------:R-:W-:-:S04]  /*20b0*/  LEA R34, P3, R38, UR12, 0x3 ;  /* 0x0000000c26227c11 */ /* 0x000fc8000f8618ff */
[----:B------:R-:W2:Y:S01]  /*20c0*/  LDG.E.64 R40, desc[UR4][R40.64] ;  /* 0x0000000428287981 */ /* 0x000ea2000c1e1b00 */
[----:B------:R-:W-:-:S06]  /*20d0*/  LEA.HI.X R35, R38, UR13, R45, 0x3, P3 ;  /* 0x0000000d26237c11 */ /* 0x000fcc00098f1c2d */
[----:B------:R-:W3:Y:S01]  /*20e0*/  LDG.E.64 R34, desc[UR4][R34.64] ;  /* 0x0000000422227981 */ /* 0x000ee2000c1e1b00 */
[----:B------:R-:W-:-:S05]  /*20f0*/  IADD3 R47, P3, PT, R47, 0x2, RZ ;  /* 0x000000022f2f7810 */ /* 0x000fca0007f7e0ff */
[----:B------:R-:W-:Y:S01]  /*2100*/  IMAD.X R46, RZ, RZ, R46, P3 ;  /* 0x000000ffff2e7224 */ /* 0x000fe200018e062e */
[----:B--2---:R-:W-:-:S08]  /*2110*/  DADD R36, R36, R40 ;  /* 0x0000000024247229 */ /* 0x004fd00000000028 */
[----:B---3--:R-:W-:-:S11]  /*2120*/  DADD R36, R36, R34 ;  /* 0x0000000024247229 */ /* 0x008fd60000000022 */
.L_x_23:
[----:B------:R-:W-:Y:S05]  /*2130*/  BSYNC.RECONVERGENT B4 ;  /* 0x0000000000047941 */ /* 0x000fea0003800200 */
.L_x_22:
        /* <DEDUP_REMOVED lines=13> */
[----:B------:R-:W-:-:S06]  /*2210*/  LEA.HI.X R33, R38, UR13, R33, 0x3, P2 ;  /* 0x0000000d26217c11 */ /* 0x000fcc00090f1c21 */
[----:B------:R-:W2:Y:S02]  /*2220*/  LDG.E.64 R32, desc[UR4][R32.64] ;  /* 0x0000000420207981 */ /* 0x000ea4000c1e1b00 */
[----:B--2---:R-:W-:-:S11]  /*2230*/  DADD R36, R36, R32 ;  /* 0x0000000024247229 */ /* 0x004fd60000000020 */
.L_x_11:
[----:B------:R-:W-:Y:S05]  /*2240*/  BSYNC.RECONVERGENT B0 ;  /* 0x0000000000007941 */ /* 0x000fea0003800200 */
.L_x_5:
[----:B------:R-:W-:Y:S05]  /*2250*/  @P1 BRA `(.L_x_24) ;  /* 0xffffffe000b41947 */ /* 0x000fea000383ffff */
[----:B------:R-:W-:Y:S05]  /*2260*/  BSYNC.RECONVERGENT B1 ;  /* 0x0000000000017941 */ /* 0x000fea0003800200 */
.L_x_4:
[----:B------:R-:W-:Y:S01]  /*2270*/  ISETP.GE.U32.AND P1, PT, R18, 0x8, PT ;  /* 0x000000081200780c */ /* 0x000fe20003f26070 */
[----:B------:R-:W-:Y:S01]  /*2280*/  BSSY.RECONVERGENT B0, `(.L_x_25) ;  /* 0x000005e000007945 */ /* 0x000fe20003800200 */
[----:B------:R-:W-:Y:S01]  /*2290*/  IMAD.MOV.U32 R51, RZ, RZ, RZ ;  /* 0x000000ffff337224 */ /* 0x000fe200078e00ff */
[----:B------:R-:W-:Y:S02]  /*22a0*/  CS2R R44, SRZ ;  /* 0x00000000002c7805 */ /* 0x000fe4000001ff00 */
[----:B------:R-:W-:Y:S01]  /*22b0*/  ISETP.GE.U32.AND.EX P1, PT, R19, RZ, PT, P1 ;  /* 0x000000ff1300720c */ /* 0x000fe20003f26110 */
[----:B------:R-:W-:-:S12]  /*22c0*/  IMAD.MOV.U32 R49, RZ, RZ, RZ ;  /* 0x000000ffff317224 */ /* 0x000fd800078e00ff */
[----:B------:R-:W-:Y:S05]  /*22d0*/  @!P1 BRA `(.L_x_26) ;  /* 0x0000000400609947 */ /* 0x000fea0003800000 */
[----:B------:R-:W-:Y:S01]  /*22e0*/  BSSY.RECONVERGENT B1, `(.L_x_27) ;  /* 0x0000056000017945 */ /* 0x000fe20003800200 */
[----:B------:R-:W-:Y:S01]  /*22f0*/  IMAD.MOV.U32 R55, RZ, RZ, RZ ;  /* 0x000000ffff377224 */ /* 0x000fe200078e00ff */
[----:B------:R-:W-:Y:S01]  /*2300*/  CS2R R44, SRZ ;  /* 0x00000000002c7805 */ /* 0x000fe2000001ff00 */
[----:B------:R-:W-:-:S07]  /*2310*/  IMAD.MOV.U32 R57, RZ, RZ, RZ ;  /* 0x000000ffff397224 */ /* 0x000fce00078e00ff */
.L_x_28:
[C---:B------:R-:W-:Y:S01]  /*2320*/  LEA R58, P1, R55.reuse, R20, 0x3 ;  /* 0x00000014373a7211 */ /* 0x040fe200078218ff */
[----:B------:R-:W0:Y:S03]  /*2330*/  LDCU.64 UR8, c[0x3][0x18] ;  /* 0x00c00300ff0877ac */ /* 0x000e260008000a00 */
[----:B------:R-:W-:Y:S01]  /*2340*/  LEA.HI.X R59, R55, R21, R57, 0x3, P1 ;  /* 0x00000015373b7211 */ /* 0x000fe200008f1c39 */
[----:B------:R-:W1:Y:S04]  /*2350*/  LDCU.64 UR10, c[0x0][0x390] ;  /* 0x00007200ff0a77ac */ /* 0x000e680008000a00 */
[----:B------:R-:W0:Y:S04]  /*2360*/  LDG.E.64 R34, desc[UR4][R58.64+0x10] ;  /* 0x000010043a227981 */ /* 0x000e28000c1e1b00 */
[----:B------:R-:W2:Y:S04]  /*2370*/  LDG.E.64 R42, desc[UR4][R58.64+0x20] ;  /* 0x000020043a2a7981 */ /* 0x000ea8000c1e1b00 */
[----:B------:R-:W3:Y:S04]  /*2380*/  LDG.E.64 R38, desc[UR4][R58.64+0x30] ;  /* 0x000030043a267981 */ /* 0x000ee8000c1e1b00 */
[----:B------:R-:W4:Y:S04]  /*2390*/  LDG.E.64 R40, desc[UR4][R58.64+0x38] ;  /* 0x000038043a287981 */ /* 0x000f28000c1e1b00 */
[----:B------:R-:W4:Y:S04]  /*23a0*/  LDG.E.64 R48, desc[UR4][R58.64+0x40] ;  /* 0x000040043a307981 */ /* 0x000f28000c1e1b00 */
[----:B------:R-:W2:Y:S01]  /*23b0*/  LDG.E.64 R46, desc[UR4][R58.64+0x48] ;  /* 0x000048043a2e7981 */ /* 0x000ea2000c1e1b00 */
[----:B0-----:R-:W-:-:S02]  /*23c0*/  IMAD R35, R35, UR8, RZ ;  /* 0x0000000823237c24 */ /* 0x001fc4000f8e02ff */
[----:B-----5:R-:W-:-:S04]  /*23d0*/  IMAD.WIDE.U32 R32, R34, UR8, R26 ;  /* 0x0000000822207c25 */ /* 0x020fc8000f8e001a */
[----:B------:R-:W-:Y:S01]  /*23e0*/  IMAD R35, R34, UR9, R35 ;  /* 0x0000000922237c24 */ /* 0x000fe2000f8e0223 */
[----:B-1----:R-:W-:-:S03]  /*23f0*/  LEA R60, P1, R32, UR10, 0x3 ;  /* 0x0000000a203c7c11 */ /* 0x002fc6000f8218ff */
[----:B------:R-:W-:Y:S02]  /*2400*/  IMAD.IADD R33, R33, 0x1, R35 ;  /* 0x0000000121217824 */ /* 0x000fe400078e0223 */
[----:B------:R-:W3:Y:S03]  /*2410*/  LDG.E.64 R34, desc[UR4][R58.64+0x28] ;  /* 0x000028043a227981 */ /* 0x000ee6000c1e1b00 */
[----:B------:R-:W-:Y:S02]  /*2420*/  LEA.HI.X R61, R32, UR11, R33, 0x3, P1 ;  /* 0x0000000b203d7c11 */ /* 0x000fe400088f1c21 */
[----:B------:R-:W4:Y:S04]  /*2430*/  LDG.E.64 R32, desc[UR4][R58.64+0x18] ;  /* 0x000018043a207981 */ /* 0x000f28000c1e1b00 */
[----:B------:R-:W3:Y:S01]  /*2440*/  LDG.E.64 R50, desc[UR4][R60.64] ;  /* 0x000000043c327981 */ /* 0x000ee2000c1e1b00 */
[----:B--2---:R-:W-:-:S02]  /*2450*/  IMAD R47, R47, UR8, RZ ;  /* 0x000000082f2f7c24 */ /* 0x004fc4000f8e02ff */
[----:B----4-:R-:W-:Y:S01]  /*2460*/  IMAD R33, R33, UR8, RZ ;  /* 0x0000000821217c24 */ /* 0x010fe2000f8e02ff */
[----:B---3--:R-:W-:-:S03]  /*2470*/  DADD R50, R50, R44 ;  /* 0x0000000032327229 */ /* 0x008fc6000000002c */
[C---:B------:R-:W-:Y:S02]  /*2480*/  IMAD R45, R32.reuse, UR9, R33 ;  /* 0x00000009202d7c24 */ /* 0x040fe4000f8e0221 */
[----:B------:R-:W-:-:S04]  /*2490*/  IMAD.WIDE.U32 R32, R32, UR8, R26 ;  /* 0x0000000820207c25 */ /* 0x000fc8000f8e001a */
[----:B------:R-:W-:Y:S01]  /*24a0*/  IMAD.IADD R33, R33, 0x1, R45 ;  /* 0x0000000121217824 */ /* 0x000fe200078e022d */
[----:B------:R-:W-:-:S04]  /*24b0*/  LEA R44, P1, R32, UR10, 0x3 ;  /* 0x0000000a202c7c11 */ /* 0x000fc8000f8218ff */
[----:B------:R-:W-:Y:S01]  /*24c0*/  LEA.HI.X R45, R32, UR11, R33, 0x3, P1 ;  /* 0x0000000b202d7c11 */ /* 0x000fe200088f1c21 */
[----:B------:R-:W-:-:S04]  /*24d0*/  IMAD R33, R43, UR8, RZ ;  /* 0x000000082b217c24 */ /* 0x000fc8000f8e02ff */
[C---:B------:R-:W-:Y:S01]  /*24e0*/  IMAD R43, R42.reuse, UR9, R33 ;  /* 0x000000092a2b7c24 */ /* 0x040fe2000f8e0221 */
[----:B------:R-:W2:Y:S01]  /*24f0*/  LDG.E.64 R44, desc[UR4][R44.64] ;  /* 0x000000042c2c7981 */ /* 0x000ea2000c1e1b00 */
[----:B------:R-:W-:-:S04]  /*2500*/  IMAD.WIDE.U32 R32, R42, UR8, R26 ;  /* 0x000000082a207c25 */ /* 0x000fc8000f8e001a */
[----:B------:R-:W-:Y:S01]  /*2510*/  IMAD.IADD R33, R33, 0x1, R43 ;  /* 0x0000000121217824 */ /* 0x000fe200078e022b */
[----:B------:R-:W-:-:S04]  /*2520*/  LEA R42, P1, R32, UR10, 0x3 ;  /* 0x0000000a202a7c11 */ /* 0x000fc8000f8218ff */
[----:B------:R-:W-:Y:S01]  /*2530*/  LEA.HI.X R43, R32, UR11, R33, 0x3, P1 ;  /* 0x0000000b202b7c11 */ /* 0x000fe200088f1c21 */
[----:B------:R-:W-:-:S04]  /*2540*/  IMAD R33, R35, UR8, RZ ;  /* 0x0000000823217c24 */ /* 0x000fc8000f8e02ff */
[C---:B------:R-:W-:Y:S01]  /*2550*/  IMAD R33, R34.reuse, UR9, R33 ;  /* 0x0000000922217c24 */ /* 0x040fe2000f8e0221 */
[----:B------:R-:W3:Y:S01]  /*2560*/  LDG.E.64 R42, desc[UR4][R42.64] ;  /* 0x000000042a2a7981 */ /* 0x000ee2000c1e1b00 */
[----:B------:R-:W-:-:S04]  /*2570*/  IMAD.WIDE.U32 R34, R34, UR8, R26 ;  /* 0x0000000822227c25 */ /* 0x000fc8000f8e001a */
[----:B------:R-:W-:Y:S02]  /*2580*/  IMAD.IADD R33, R35, 0x1, R33 ;  /* 0x0000000123217824 */ /* 0x000fe400078e0221 */
[----:B------:R-:W-:Y:S01]  /*2590*/  IMAD R35, R39, UR8, RZ ;  /* 0x0000000827237c24 */ /* 0x000fe2000f8e02ff */
[----:B------:R-:W-:-:S03]  /*25a0*/  LEA R32, P1, R34, UR10, 0x3 ;  /* 0x0000000a22207c11 */ /* 0x000fc6000f8218ff */
[C---:B------:R-:W-:Y:S02]  /*25b0*/  IMAD R35, R38.reuse, UR9, R35 ;  /* 0x0000000926237c24 */ /* 0x040fe4000f8e0223 */
[----:B------:R-:W-:Y:S01]  /*25c0*/  IMAD.WIDE.U32 R38, R38, UR8, R26 ;  /* 0x0000000826267c25 */ /* 0x000fe2000f8e001a */
[----:B------:R-:W-:-:S03]  /*25d0*/  LEA.HI.X R33, R34, UR11, R33, 0x3, P1 ;  /* 0x0000000b22217c11 */ /* 0x000fc600088f1c21 */
[----:B------:R-:W-:Y:S01]  /*25e0*/  IMAD.IADD R35, R39, 0x1, R35 ;  /* 0x0000000127237824 */ /* 0x000fe200078e0223 */
[C---:B------:R-:W-:Y:S01]  /*25f0*/  LEA R34, P1, R38.reuse, UR10, 0x3 ;  /* 0x0000000a26227c11 */ /* 0x040fe2000f8218ff */
[----:B------:R-:W-:Y:S01]  /*2600*/  IMAD R39, R41, UR8, RZ ;  /* 0x0000000829277c24 */ /* 0x000fe2000f8e02ff */
[----:B------:R-:W4:Y:S02]  /*2610*/  LDG.E.64 R32, desc[UR4][R32.64] ;  /* 0x0000000420207981 */ /* 0x000f24000c1e1b00 */
[----:B------:R-:W-:Y:S01]  /*2620*/  LEA.HI.X R35, R38, UR11, R35, 0x3, P1 ;  /* 0x0000000b26237c11 */ /* 0x000fe200088f1c23 */
[C---:B------:R-:W-:Y:S02]  /*2630*/  IMAD R41, R40.reuse, UR9, R39 ;  /* 0x0000000928297c24 */ /* 0x040fe4000f8e0227 */
[----:B------:R-:W-:-:S03]  /*2640*/  IMAD.WIDE.U32 R38, R40, UR8, R26 ;  /* 0x0000000828267c25 */ /* 0x000fc6000f8e001a */
[----:B------:R-:W4:Y:S01]  /*2650*/  LDG.E.64 R34, desc[UR4][R34.64] ;  /* 0x0000000422227981 */ /* 0x000f22000c1e1b00 */
[----:B------:R-:W-:Y:S01]  /*2660*/  IMAD.IADD R39, R39, 0x1, R41 ;  /* 0x0000000127277824 */ /* 0x000fe200078e0229 */
[----:B------:R-:W-:-:S04]  /*2670*/  LEA R40, P1, R38, UR10, 0x3 ;  /* 0x0000000a26287c11 */ /* 0x000fc8000f8218ff */
[----:B------:R-:W-:Y:S01]  /*2680*/  LEA.HI.X R41, R38, UR11, R39, 0x3, P1 ;  /* 0x0000000b26297c11 */ /* 0x000fe200088f1c27 */
[----:B------:R-:W-:-:S04]  /*2690*/  IMAD R39, R49, UR8, RZ ;  /* 0x0000000831277c24 */ /* 0x000fc8000f8e02ff */
[C---:B------:R-:W-:Y:S01]  /*26a0*/  IMAD R39, R48.reuse, UR9, R39 ;  /* 0x0000000930277c24 */ /* 0x040fe2000f8e0227 */
[----:B------:R-:W4:Y:S01]  /*26b0*/  LDG.E.64 R40, desc[UR4][R40.64] ;  /* 0x0000000428287981 */ /* 0x000f22000c1e1b00 */
[----:B------:R-:W-:-:S04]  /*26c0*/  IMAD.WIDE.U32 R48, R48, UR8, R26 ;  /* 0x0000000830307c25 */ /* 0x000fc8000f8e001a */
[----:B------:R-:W-:Y:S01]  /*26d0*/  IMAD.IADD R39, R49, 0x1, R39 ;  /* 0x0000000131277824 */ /* 0x000fe200078e0227 */
[----:B------:R-:W-:Y:S01]  /*26e0*/  LEA R38, P1, R48, UR10, 0x3 ;  /* 0x0000000a30267c11 */ /* 0x000fe2000f8218ff */
[C---:B------:R-:W-:Y:S02]  /*26f0*/  IMAD R49, R46.reuse, UR9, R47 ;  /* 0x000000092e317c24 */ /* 0x040fe4000f8e022f */
[----:B------:R-:W-:Y:S01]  /*2700*/  IMAD.WIDE.U32 R46, R46, UR8, R26 ;  /* 0x000000082e2e7c25 */ /* 0x000fe2000f8e001a */
[----:B------:R-:W-:-:S03]  /*2710*/  LEA.HI.X R39, R48, UR11, R39, 0x3, P1 ;  /* 0x0000000b30277c11 */ /* 0x000fc600088f1c27 */
[----:B------:R-:W-:Y:S01]  /*2720*/  IMAD.IADD R47, R47, 0x1, R49 ;  /* 0x000000012f2f7824 */ /* 0x000fe200078e0231 */
[C---:B------:R-:W-:Y:S02]  /*2730*/  LEA R48, P1, R46.reuse, UR10, 0x3 ;  /* 0x0000000a2e307c11 */ /* 0x040fe4000f8218ff */
[----:B------:R-:W4:Y:S02]  /*2740*/  LDG.E.64 R38, desc[UR4][R38.64] ;  /* 0x0000000426267981 */ /* 0x000f24000c1e1b00 */
[----:B------:R-:W-:-:S06]  /*2750*/  LEA.HI.X R49, R46, UR11, R47, 0x3, P1 ;  /* 0x0000000b2e317c11 */ /* 0x000fcc00088f1c2f */
[----:B------:R-:W4:Y:S01]  /*2760*/  LDG.E.64 R48, desc[UR4][R48.64] ;  /* 0x0000000430307981 */ /* 0x000f22000c1e1b00 */
[----:B------:R-:W-:-:S05]  /*2770*/  IADD3 R55, P1, PT, R55, 0x8, RZ ;  /* 0x0000000837377810 */ /* 0x000fca0007f3e0ff */
[----:B------:R-:W-:Y:S01]  /*2780*/  IMAD.X R57, RZ, RZ, R57, P1 ;  /* 0x000000ffff397224 */ /* 0x000fe200008e0639 */
[----:B--2---:R-:W-:-:S08]  /*2790*/  DADD R44, R50, R44 ;  /* 0x00000000322c7229 */ /* 0x004fd0000000002c */
[----:B---3--:R-:W-:Y:S01]  /*27a0*/  DADD R42, R44, R42 ;  /* 0x000000002c2a7229 */ /* 0x008fe2000000002a */
[----:B------:R-:W-:-:S04]  /*27b0*/  LOP3.LUT R51, R18, 0xfffffff8, RZ, 0xc0, !PT ;  /* 0xfffffff812337812 */ /* 0x000fc800078ec0ff */
[----:B------:R-:W-:-:S03]  /*27c0*/  ISETP.NE.U32.AND P1, PT, R55, R51, PT ;  /* 0x000000333700720c */ /* 0x000fc60003f25070 */
[----:B----4-:R-:W-:-:S08]  /*27d0*/  DADD R32, R42, R32 ;  /* 0x000000002a207229 */ /* 0x010fd00000000020 */
[----:B------:R-:W-:Y:S01]  /*27e0*/  DADD R32, R32, R34 ;  /* 0x0000000020207229 */ /* 0x000fe20000000022 */
[----:B------:R-:W-:-:S07]  /*27f0*/  ISETP.NE.AND.EX P1, PT, R57, R19, PT, P1 ;  /* 0x000000133900720c */ /* 0x000fce0003f25310 */
[----:B------:R-:W-:-:S08]  /*2800*/  DADD R32, R32, R40 ;  /* 0x0000000020207229 */ /* 0x000fd00000000028 */
[----:B------:R-:W-:-:S08]  /*2810*/  DADD R32, R32, R38 ;  /* 0x0000000020207229 */ /* 0x000fd00000000026 */
[----:B------:R-:W-:Y:S01]  /*2820*/  DADD R44, R32, R48 ;  /* 0x00000000202c7229 */ /* 0x000fe20000000030 */
[----:B------:R-:W-:Y:S10]  /*2830*/  @P1 BRA `(.L_x_28) ;  /* 0xfffffff800b81947 */ /* 0x000ff4000383ffff */
[----:B------:R-:W-:Y:S05]  /*2840*/  BSYNC.RECONVERGENT B1 ;  /* 0x0000000000017941 */ /* 0x000fea0003800200 */
.L_x_27:
[----:B------:R-:W-:-:S07]  /*2850*/  IMAD.MOV.U32 R49, RZ, RZ, R19 ;  /* 0x000000ffff317224 */ /* 0x000fce00078e0013 */
.L_x_26:
[----:B------:R-:W-:Y:S05]  /*2860*/  BSYNC.RECONVERGENT B0 ;  /* 0x0000000000007941 */ /* 0x000fea0003800200 */
.L_x_25:
[----:B-----5:R-:W-:Y:S01]  /*2870*/  LOP3.LUT R32, R18, 0x7, RZ, 0xc0, !PT ;  /* 0x0000000712207812 */ /* 0x020fe200078ec0ff */
[----:B------:R-:W-:Y:S03]  /*2880*/  BSSY.RECONVERGENT B0, `(.L_x_29) ;  /* 0x0000065000007945 */ /* 0x000fe60003800200 */
[----:B------:R-:W-:-:S04]  /*2890*/  ISETP.NE.U32.AND P1, PT, R32, RZ, PT ;  /* 0x000000ff2000720c */ /* 0x000fc80003f25070 */
[----:B------:R-:W-:-:S13]  /*28a0*/  ISETP.NE.AND.EX P1, PT, RZ, RZ, PT, P1 ;  /* 0x000000ffff00720c */ /* 0x000fda0003f25310 */
[----:B------:R-:W-:Y:S05]  /*28b0*/  @!P1 BRA `(.L_x_30) ;  /* 0x0000000400849947 */ /* 0x000fea0003800000 */
[----:B------:R-:W-:Y:S01]  /*28c0*/  IADD3 R32, P1, PT, R32, -0x1, RZ ;  /* 0xffffffff20207810 */ /* 0x000fe20007f3e0ff */
[----:B------:R-:W-:Y:S01]  /*28d0*/  BSSY.RECONVERGENT B1, `(.L_x_31) ;  /* 0x0000032000017945 */ /* 0x000fe20003800200 */
[----:B------:R-:W-:Y:S02]  /*28e0*/  LOP3.LUT R48, R18, 0x3, RZ, 0xc0, !PT ;  /* 0x0000000312307812 */ /* 0x000fe400078ec0ff */
[----:B------:R-:W-:Y:S01]  /*28f0*/  ISETP.GE.U32.AND P2, PT, R32, 0x3, PT ;  /* 0x000000032000780c */ /* 0x000fe20003f46070 */
[----:B------:R-:W-:Y:S01]  /*2900*/  IMAD.X R32, RZ, RZ, -0x1, P1 ;  /* 0xffffffffff207424 */ /* 0x000fe200008e06ff */
[----:B------:R-:W-:-:S04]  /*2910*/  ISETP.NE.U32.AND P1, PT, R48, RZ, PT ;  /* 0x000000ff3000720c */ /* 0x000fc80003f25070 */
[----:B------:R-:W-:Y:S02]  /*2920*/  ISETP.GE.U32.AND.EX P2, PT, R32, RZ, PT, P2 ;  /* 0x000000ff2000720c */ /* 0x000fe40003f46120 */
[----:B------:R-:W-:-:S11]  /*2930*/  ISETP.NE.AND.EX P1, PT, RZ, RZ, PT, P1 ;  /* 0x000000ffff00720c */ /* 0x000fd60003f25310 */
[----:B------:R-:W-:Y:S05]  /*2940*/  @!P2 BRA `(.L_x_32) ;  /* 0x0000000000a8a947 */ /* 0x000fea0003800000 */
[C---:B------:R-:W-:Y:S01]  /*2950*/  LEA R56, P2, R51.reuse, R20, 0x3 ;  /* 0x0000001433387211 */ /* 0x040fe200078418ff */
[----:B------:R-:W0:Y:S03]  /*2960*/  LDCU.64 UR8, c[0x3][0x18] ;  /* 0x00c00300ff0877ac */ /* 0x000e260008000a00 */
[----:B------:R-:W-:Y:S01]  /*2970*/  LEA.HI.X R57, R51, R21, R49, 0x3, P2 ;  /* 0x0000001533397211 */ /* 0x000fe200010f1c31 */
[----:B------:R-:W1:Y:S04]  /*2980*/  LDCU.64 UR10, c[0x0][0x390] ;  /* 0x00007200ff0a77ac */ /* 0x000e680008000a00 */
[----:B------:R-:W0:Y:S04]  /*2990*/  LDG.E.64 R34, desc[UR4][R56.64+0x10] ;  /* 0x0000100438227981 */ /* 0x000e28000c1e1b00 */
[----:B------:R-:W2:Y:S04]  /*29a0*/  LDG.E.64 R40, desc[UR4][R56.64+0x18] ;  /* 0x0000180438287981 */ /* 0x000ea8000c1e1b00 */
[----:B------:R-:W3:Y:S04]  /*29b0*/  LDG.E.64 R38, desc[UR4][R56.64+0x20] ;  /* 0x0000200438267981 */ /* 0x000ee8000c1e1b00 */
[----:B------:R-:W4:Y:S01]  /*29c0*/  LDG.E.64 R42, desc[UR4][R56.64+0x28] ;  /* 0x00002804382a7981 */ /* 0x000f22000c1e1b00 */
[----:B0-----:R-:W-:-:S02]  /*29d0*/  IMAD R35, R35, UR8, RZ ;  /* 0x0000000823237c24 */ /* 0x001fc4000f8e02ff */
[----:B------:R-:W-:-:S04]  /*29e0*/  IMAD.WIDE.U32 R32, R34, UR8, R26 ;  /* 0x0000000822207c25 */ /* 0x000fc8000f8e001a */
[----:B------:R-:W-:Y:S01]  /*29f0*/  IMAD R35, R34, UR9, R35 ;  /* 0x0000000922237c24 */ /* 0x000fe2000f8e0223 */
[----:B-1----:R-:W-:Y:S01]  /*2a00*/  LEA R46, P2, R32, UR10, 0x3 ;  /* 0x0000000a202e7c11 */ /* 0x002fe2000f8418ff */
[----:B--2---:R-:W-:Y:S02]  /*2a10*/  IMAD R41, R41, UR8, RZ ;  /* 0x0000000829297c24 */ /* 0x004fe4000f8e02ff */
[----:B------:R-:W-:Y:S02]  /*2a20*/  IMAD.IADD R33, R33, 0x1, R35 ;  /* 0x0000000121217824 */ /* 0x000fe400078e0223 */
[----:B------:R-:W-:-:S03]  /*2a30*/  IMAD.WIDE.U32 R34, R40, UR8, R26 ;  /* 0x0000000828227c25 */ /* 0x000fc6000f8e001a */
[----:B------:R-:W-:Y:S01]  /*2a40*/  LEA.HI.X R47, R32, UR11, R33, 0x3, P2 ;  /* 0x0000000b202f7c11 */ /* 0x000fe200090f1c21 */
[----:B------:R-:W-:Y:S01]  /*2a50*/  IMAD R41, R40, UR9, R41 ;  /* 0x0000000928297c24 */ /* 0x000fe2000f8e0229 */
[----:B------:R-:W-:Y:S01]  /*2a60*/  LEA R40, P2, R34, UR10, 0x3 ;  /* 0x0000000a22287c11 */ /* 0x000fe2000f8418ff */
[----:B---3--:R-:W-:Y:S02]  /*2a70*/  IMAD R39, R39, UR8, RZ ;  /* 0x0000000827277c24 */ /* 0x008fe4000f8e02ff */
[----:B------:R-:W-:Y:S01]  /*2a80*/  IMAD.IADD R35, R35, 0x1, R41 ;  /* 0x0000000123237824 */ /* 0x000fe200078e0229 */
[----:B------:R-:W2:Y:S01]  /*2a90*/  LDG.E.64 R46, desc[UR4][R46.64] ;  /* 0x000000042e2e7981 */ /* 0x000ea2000c1e1b00 */
[----:B------:R-:W-:-:S03]  /*2aa0*/  IMAD.WIDE.U32 R32, R38, UR8, R26 ;  /* 0x0000000826207c25 */ /* 0x000fc6000f8e001a */
[----:B------:R-:W-:Y:S01]  /*2ab0*/  LEA.HI.X R41, R34, UR11, R35, 0x3, P2 ;  /* 0x0000000b22297c11 */ /* 0x000fe200090f1c23 */
[----:B------:R-:W-:Y:S01]  /*2ac0*/  IMAD R39, R38, UR9, R39 ;  /* 0x0000000926277c24 */ /* 0x000fe2000f8e0227 */
[----:B------:R-:W-:Y:S01]  /*2ad0*/  LEA R38, P2, R32, UR10, 0x3 ;  /* 0x0000000a20267c11 */ /* 0x000fe2000f8418ff */
[----:B----4-:R-:W-:Y:S02]  /*2ae0*/  IMAD R43, R43, UR8, RZ ;  /* 0x000000082b2b7c24 */ /* 0x010fe4000f8e02ff */
[----:B------:R-:W-:Y:S01]  /*2af0*/  IMAD.IADD R33, R33, 0x1, R39 ;  /* 0x0000000121217824 */ /* 0x000fe200078e0227 */
[----:B------:R-:W3:Y:S01]  /*2b00*/  LDG.E.64 R40, desc[UR4][R40.64] ;  /* 0x0000000428287981 */ /* 0x000ee2000c1e1b00 */
[----:B------:R-:W-:-:S03]  /*2b10*/  IMAD.WIDE.U32 R34, R42, UR8, R26 ;  /* 0x000000082a227c25 */ /* 0x000fc6000f8e001a */
[----:B------:R-:W-:Y:S01]  /*2b20*/  LEA.HI.X R39, R32, UR11, R33, 0x3, P2 ;  /* 0x0000000b20277c11 */ /* 0x000fe200090f1c21 */
[----:B------:R-:W-:Y:S01]  /*2b30*/  IMAD R43, R42, UR9, R43 ;  /* 0x000000092a2b7c24 */ /* 0x000fe2000f8e022b */
[----:B------:R-:W-:-:S03]  /*2b40*/  LEA R32, P2, R34, UR10, 0x3 ;  /* 0x0000000a22207c11 */ /* 0x000fc6000f8418ff */
[----:B------:R-:W-:Y:S01]  /*2b50*/  IMAD.IADD R33, R35, 0x1, R43 ;  /* 0x0000000123217824 */ /* 0x000fe200078e022b */
[----:B------:R-:W4:Y:S04]  /*2b60*/  LDG.E.64 R38, desc[UR4][R38.64] ;  /* 0x0000000426267981 */ /* 0x000f28000c1e1b00 */
[----:B------:R-:W-:-:S06]  /*2b70*/  LEA.HI.X R33, R34, UR11, R33, 0x3, P2 ;  /* 0x0000000b22217c11 */ /* 0x000fcc00090f1c21 */
[----:B------:R-:W5:Y:S01]  /*2b80*/  LDG.E.64 R32, desc[UR4][R32.64] ;  /* 0x0000000420207981 */ /* 0x000f62000c1e1b00 */
[----:B------:R-:W-:-:S05]  /*2b90*/  IADD3 R51, P2, PT, R51, 0x4, RZ ;  /* 0x0000000433337810 */ /* 0x000fca0007f5e0ff */
[----:B------:R-:W-:Y:S01]  /*2ba0*/  IMAD.X R49, RZ, RZ, R49, P2 ;  /* 0x000000ffff317224 */ /* 0x000fe200010e0631 */
[----:B--2---:R-:W-:-:S08]  /*2bb0*/  DADD R46, R44, R46 ;  /* 0x000000002c2e7229 */ /* 0x004fd0000000002e */
[----:B---3--:R-:W-:-:S08]  /*2bc0*/  DADD R46, R46, R40 ;  /* 0x000000002e2e7229 */ /* 0x008fd00000000028 */
[----:B----4-:R-:W-:-:S08]  /*2bd0*/  DADD R46, R46, R38 ;  /* 0x000000002e2e7229 */ /* 0x010fd00000000026 */
[----:B-----5:R-:W-:-:S11]  /*2be0*/  DADD R44, R46, R32 ;  /* 0x000000002e2c7229 */ /* 0x020fd60000000020 */
.L_x_32:
[----:B------:R-:W-:Y:S05]  /*2bf0*/  BSYNC.RECONVERGENT B1 ;  /* 0x0000000000017941 */ /* 0x000fea0003800200 */
.L_x_31:
[----:B------:R-:W-:Y:S05]  /*2c00*/  @!P1 BRA `(.L_x_30) ;  /* 0x0000000000b09947 */ /* 0x000fea0003800000 */
[----:B------:R-:W-:Y:S01]  /*2c10*/  ISETP.NE.U32.AND P1, PT, R48, 0x1, PT ;  /* 0x000000013000780c */ /* 0x000fe20003f25070 */
[----:B------:R-:W-:Y:S01]  /*2c20*/  BSSY.RECONVERGENT B1, `(.L_x_33) ;  /* 0x000001c000017945 */ /* 0x000fe20003800200 */
[----:B------:R-:W-:Y:S02]  /*2c30*/  LOP3.LUT P2, RZ, R18, 0x1, RZ, 0xc0, !PT ;  /* 0x0000000112ff7812 */ /* 0x000fe4000784c0ff */
[----:B------:R-:W-:-:S13]  /*2c40*/  ISETP.NE.AND.EX P1, PT, RZ, RZ, PT, P1 ;  /* 0x000000ffff00720c */ /* 0x000fda0003f25310 */
[----:B------:R-:W-:Y:S05]  /*2c50*/  @!P1 BRA `(.L_x_34) ;  /* 0x0000000000609947 */ /* 0x000fea0003800000 */
[C---:B------:R-:W-:Y:S01]  /*2c60*/  LEA R42, P1, R51.reuse, R20, 0x3 ;  /* 0x00000014332a7211 */ /* 0x040fe200078218ff */
[----:B------:R-:W0:Y:S03]  /*2c70*/  LDCU.64 UR8, c[0x3][0x18] ;  /* 0x00c00300ff0877ac */ /* 0x000e260008000a00 */
[----:B------:R-:W-:Y:S01]  /*2c80*/  LEA.HI.X R43, R51, R21, R49, 0x3, P1 ;  /* 0x00000015332b7211 */ /* 0x000fe200008f1c31 */
[----:B------:R-:W1:Y:S04]  /*2c90*/  LDCU.64 UR10, c[0x0][0x390] ;  /* 0x00007200ff0a77ac */ /* 0x000e680008000a00 */
[----:B------:R-:W0:Y:S04]  /*2ca0*/  LDG.E.64 R32, desc[UR4][R42.64+0x10] ;  /* 0x000010042a207981 */ /* 0x000e28000c1e1b00 */
[----:B------:R-:W2:Y:S01]  /*2cb0*/  LDG.E.64 R34, desc[UR4][R42.64+0x18] ;  /* 0x000018042a227981 */ /* 0x000ea2000c1e1b00 */
[----:B0-----:R-:W-:-:S02]  /*2cc0*/  IMAD R33, R33, UR8, RZ ;  /* 0x0000000821217c24 */ /* 0x001fc4000f8e02ff */
[----:B------:R-:W-:-:S04]  /*2cd0*/  IMAD.WIDE.U32 R40, R32, UR8, R26 ;  /* 0x0000000820287c25 */ /* 0x000fc8000f8e001a */
[----:B------:R-:W-:Y:S01]  /*2ce0*/  IMAD R33, R32, UR9, R33 ;  /* 0x0000000920217c24 */ /* 0x000fe2000f8e0221 */
[----:B-1----:R-:W-:Y:S01]  /*2cf0*/  LEA R38, P1, R40, UR10, 0x3 ;  /* 0x0000000a28267c11 */ /* 0x002fe2000f8218ff */
[----:B--2---:R-:W-:Y:S02]  /*2d00*/  IMAD R39, R35, UR8, RZ ;  /* 0x0000000823277c24 */ /* 0x004fe4000f8e02ff */
[----:B------:R-:W-:Y:S02]  /*2d10*/  IMAD.IADD R35, R41, 0x1, R33 ;  /* 0x0000000129237824 */ /* 0x000fe400078e0221 */
[----:B------:R-:W-:-:S04]  /*2d20*/  IMAD.WIDE.U32 R32, R34, UR8, R26 ;  /* 0x0000000822207c25 */ /* 0x000fc8000f8e001a */
[----:B------:R-:W-:Y:S01]  /*2d30*/  IMAD R41, R34, UR9, R39 ;  /* 0x0000000922297c24 */ /* 0x000fe2000f8e0227 */
[----:B------:R-:W-:Y:S02]  /*2d40*/  LEA.HI.X R39, R40, UR11, R35, 0x3, P1 ;  /* 0x0000000b28277c11 */ /* 0x000fe400088f1c23 */
[----:B------:R-:W-:Y:S01]  /*2d50*/  LEA R34, P1, R32, UR10, 0x3 ;  /* 0x0000000a20227c11 */ /* 0x000fe2000f8218ff */
[----:B------:R-:W-:-:S03]  /*2d60*/  IMAD.IADD R41, R33, 0x1, R41 ;  /* 0x0000000121297824 */ /* 0x000fc600078e0229 */
[----:B------:R-:W2:Y:S02]  /*2d70*/  LDG.E.64 R38, desc[UR4][R38.64] ;  /* 0x0000000426267981 */ /* 0x000ea4000c1e1b00 */
[----:B------:R-:W-:-:S06]  /*2d80*/  LEA.HI.X R35, R32, UR11, R41, 0x3, P1 ;  /* 0x0000000b20237c11 */ /* 0x000fcc00088f1c29 */
[----:B------:R-:W3:Y:S01]  /*2d90*/  LDG.E.64 R34, desc[UR4][R34.64] ;  /* 0x0000000422227981 */ /* 0x000ee2000c1e1b00 */
[----:B------:R-:W-:-:S05]  /*2da0*/  IADD3 R51, P1, PT, R51, 0x2, RZ ;  /* 0x0000000233337810 */ /* 0x000fca0007f3e0ff */
[----:B------:R-:W-:Y:S01]  /*2db0*/  IMAD.X R49, RZ, RZ, R49, P1 ;  /* 0x000000ffff317224 */ /* 0x000fe200008e0631 */
[----:B--2---:R-:W-:-:S08]  /*2dc0*/  DADD R44, R44, R38 ;  /* 0x000000002c2c7229 */ /* 0x004fd00000000026 */
[----:B---3--:R-:W-:-:S11]  /*2dd0*/  DADD R44, R44, R34 ;  /* 0x000000002c2c7229 */ /* 0x008fd60000000022 */
.L_x_34:
[----:B------:R-:W-:Y:S05]  /*2de0*/  BSYNC.RECONVERGENT B1 ;  /* 0x0000000000017941 */ /* 0x000fea0003800200 */
.L_x_33:
[----:B------:R-:W-:Y:S05]  /*2df0*/  @!P2 BRA `(.L_x_30) ;  /* 0x000000000034a947 */ /* 0x000fea0003800000 */
[C---:B------:R-:W-:Y:S01]  /*2e00*/  LEA R32, P1, R51.reuse, R20, 0x3 ;  /* 0x0000001433207211 */ /* 0x040fe200078218ff */
[----:B------:R-:W0:Y:S03]  /*2e10*/  LDCU.64 UR8, c[0x3][0x18] ;  /* 0x00c00300ff0877ac */ /* 0x000e260008000a00 */
[----:B------:R-:W-:Y:S01]  /*2e20*/  LEA.HI.X R33, R51, R21, R49, 0x3, P1 ;  /* 0x0000001533217211 */ /* 0x000fe200008f1c31 */
[----:B------:R-:W1:Y:S05]  /*2e30*/  LDCU.64 UR10, c[0x0][0x390] ;  /* 0x00007200ff0a77ac */ /* 0x000e6a0008000a00 */
[----:B------:R-:W0:Y:S02]  /*2e40*/  LDG.E.64 R32, desc[UR4][R32.64+0x10] ;  /* 0x0000100420207981 */ /* 0x000e24000c1e1b00 */
[----:B0-----:R-:W-:-:S02]  /*2e50*/  IMAD R35, R33, UR8, RZ ;  /* 0x0000000821237c24 */ /* 0x001fc4000f8e02ff */
[----:B------:R-:W-:-:S04]  /*2e60*/  IMAD.WIDE.U32 R26, R32, UR8, R26 ;  /* 0x00000008201a7c25 */ /* 0x000fc8000f8e001a */
[----:B------:R-:W-:Y:S01]  /*2e70*/  IMAD R35, R32, UR9, R35 ;  /* 0x0000000920237c24 */ /* 0x000fe2000f8e0223 */
[----:B-1----:R-:W-:-:S03]  /*2e80*/  LEA R34, P1, R26, UR10, 0x3 ;  /* 0x0000000a1a227c11 */ /* 0x002fc6000f8218ff */
[----:B------:R-:W-:-:S05]  /*2e90*/  IMAD.IADD R27, R27, 0x1, R35 ;  /* 0x000000011b1b7824 */ /* 0x000fca00078e0223 */
[----:B------:R-:W-:-:S05]  /*2ea0*/  LEA.HI.X R35, R26, UR11, R27, 0x3, P1 ;  /* 0x0000000b1a237c11 */ /* 0x000fca00088f1c1b */
[----:B------:R-:W2:Y:S02]  /*2eb0*/  LDG.E.64 R26, desc[UR4][R34.64] ;  /* 0x00000004221a7981 */ /* 0x000ea4000c1e1b00 */
[----:B--2---:R-:W-:-:S11]  /*2ec0*/  DADD R44, R44, R26 ;  /* 0x000000002c2c7229 */ /* 0x004fd6000000001a */
.L_x_30:
[----:B------:R-:W-:Y:S05]  /*2ed0*/  BSYNC.RECONVERGENT B0 ;  /* 0x0000000000007941 */ /* 0x000fea0003800200 */
.L_x_29:
[----:B------:R-:W0:Y:S01]  /*2ee0*/  I2F.F64.U64 R32, R18 ;  /* 0x0000001200207312 */ /* 0x000e220000301800 */
[----:B------:R-:W-:Y:S01]  /*2ef0*/  IMAD.MOV.U32 R26, RZ, RZ, 0x1 ;  /* 0x00000001ff1a7424 */ /* 0x000fe200078e00ff */
[----:B------:R-:W-:Y:S01]  /*2f00*/  FSETP.GEU.AND P2, PT, |R45|, 6.5827683646048100446e-37, PT ;  /* 0x036000002d00780b */ /* 0x000fe20003f4e200 */
[----:B------:R-:W-:Y:S05]  /*2f10*/  BSSY.RECONVERGENT B0, `(.L_x_35) ;  /* 0x0000011000007945 */ /* 0x000fea0003800200 */
[----:B0-----:R-:W0:Y:S02]  /*2f20*/  MUFU.RCP64H R27, R33 ;  /* 0x00000021001b7308 */ /* 0x001e240000001800 */
[----:B0-----:R-:W-:-:S08]  /*2f30*/  DFMA R34, -R32, R26, 1 ;  /* 0x3ff000002022742b */ /* 0x001fd0000000011a */
[----:B------:R-:W-:-:S08]  /*2f40*/  DFMA R34, R34, R34, R34 ;  /* 0x000000222222722b */ /* 0x000fd00000000022 */
[----:B------:R-:W-:-:S08]  /*2f50*/  DFMA R34, R26, R34, R26 ;  /* 0x000000221a22722b */ /* 0x000fd0000000001a */
[----:B------:R-:W-:-:S08]  /*2f60*/  DFMA R26, -R32, R34, 1 ;  /* 0x3ff00000201a742b */ /* 0x000fd00000000122 */
[----:B------:R-:W-:-:S08]  /*2f70*/  DFMA R26, R34, R26, R34 ;  /* 0x0000001a221a722b */ /* 0x000fd00000000022 */
[----:B------:R-:W-:-:S08]  /*2f80*/  DMUL R34, R26, R44 ;  /* 0x0000002c1a227228 */ /* 0x000fd00000000000 */
[----:B------:R-:W-:-:S08]  /*2f90*/  DFMA R38, -R32, R34, R44 ;  /* 0x000000222026722b */ /* 0x000fd0000000012c */
[----:B------:R-:W-:-:S10]  /*2fa0*/  DFMA R26, R26, R38, R34 ;  /* 0x000000261a1a722b */ /* 0x000fd40000000022 */
[----:B------:R-:W-:-:S05]  /*2fb0*/  FFMA R34, RZ, R33, R27 ;  /* 0x00000021ff227223 */ /* 0x000fca000000001b */
[----:B------:R-:W-:-:S13]  /*2fc0*/  FSETP.GT.AND P1, PT, |R34|, 1.469367938527859385e-39, PT ;  /* 0x001000002200780b */ /* 0x000fda0003f24200 */
[----:B------:R-:W-:Y:S05]  /*2fd0*/  @P1 BRA P2, `(.L_x_36) ;  /* 0x0000000000101947 */ /* 0x000fea0001000000 */
[----:B------:R-:W-:-:S07]  /*2fe0*/  MOV R50, 0x3000 ;  /* 0x0000300000327802 */ /* 0x000fce0000000f00 */
[----:B------:R-:W-:Y:S05]  /*2ff0*/  CALL.REL.NOINC `($__internal_0_$__cuda_sm20_div_rn_f64_full) ;  /* 0x0000000400f47944 */ /* 0x000fea0003c00000 */
[----:B------:R-:W-:Y:S02]  /*3000*/  IMAD.MOV.U32 R26, RZ, RZ, R32 ;  /* 0x000000ffff1a7224 */ /* 0x000fe400078e0020 */
[----:B------:R-:W-:-:S07]  /*3010*/  IMAD.MOV.U32 R27, RZ, RZ, R33 ;  /* 0x000000ffff1b7224 */ /* 0x000fce00078e0021 */
.L_x_36:
[----:B------:R-:W-:Y:S05]  /*3020*/  BSYNC.RECONVERGENT B0 ;  /* 0x0000000000007941 */ /* 0x000fea0003800200 */
.L_x_35:
        /* <DEDUP_REMOVED lines=16> */
[----:B------:R-:W-:Y:S01]  /*3130*/  IMAD.MOV.U32 R44, RZ, RZ, R30 ;  /* 0x000000ffff2c7224 */ /* 0x000fe200078e001e */
[----:B------:R-:W-:Y:S01]  /*3140*/  MOV R50, 0x3190 ;  /* 0x0000319000327802 */ /* 0x000fe20000000f00 */
[----:B------:R-:W-:Y:S02]  /*3150*/  IMAD.MOV.U32 R45, RZ, RZ, R31 ;  /* 0x000000ffff2d7224 */ /* 0x000fe400078e001f */
[----:B------:R-:W-:Y:S02]  /*3160*/  IMAD.MOV.U32 R32, RZ, RZ, R34 ;  /* 0x000000ffff207224 */ /* 0x000fe400078e0022 */
[----:B------:R-:W-:-:S07]  /*3170*/  IMAD.MOV.U32 R33, RZ, RZ, R35 ;  /* 0x000000ffff217224 */ /* 0x000fce00078e0023 */
[----:B------:R-:W-:Y:S05]  /*3180*/  CALL.REL.NOINC `($__internal_0_$__cuda_sm20_div_rn_f64_full) ;  /* 0x0000000400907944 */ /* 0x000fea0003c00000 */
.L_x_38:
[----:B------:R-:W-:Y:S05]  /*3190*/  BSYNC.RECONVERGENT B0 ;  /* 0x0000000000007941 */ /* 0x000fea0003800200 */
.L_x_37:
[-C--:B------:R-:W-:Y:S01]  /*31a0*/  IMAD R35, R17, R18.reuse, RZ ;  /* 0x0000001211237224 */ /* 0x080fe200078e02ff */
[----:B------:R-:W-:Y:S01]  /*31b0*/  DADD R28, R28, -R32 ;  /* 0x000000001c1c7229 */ /* 0x000fe20000000820 */
[----:B------:R-:W-:Y:S01]  /*31c0*/  IMAD.WIDE.U32 R30, R16, R18, RZ ;  /* 0x00000012101e7225 */ /* 0x000fe200078e00ff */
[----:B------:R-:W-:Y:S01]  /*31d0*/  FSETP.GEU.AND P2, PT, |R37|, 6.5827683646048100446e-37, PT ;  /* 0x036000002500780b */ /* 0x000fe20003f4e200 */
[----:B------:R-:W-:Y:S02]  /*31e0*/  BSSY.RECONVERGENT B0, `(.L_x_39) ;  /* 0x000001b000007945 */ /* 0x000fe40003800200 */
[----:B------:R-:W-:Y:S02]  /*31f0*/  IMAD R35, R19, R16, R35 ;  /* 0x0000001013237224 */ /* 0x000fe400078e0223 */
[----:B------:R-:W-:Y:S01]  /*3200*/  IMAD.MOV.U32 R34, RZ, RZ, R30 ;  /* 0x000000ffff227224 */ /* 0x000fe200078e001e */
[----:B------:R-:W-:Y:S01]  /*3210*/  DADD R26, R28, -R26 ;  /* 0x000000001c1a7229 */ /* 0x000fe2000000081a */
[----:B------:R-:W-:-:S02]  /*3220*/  IMAD.IADD R35, R31, 0x1, R35 ;  /* 0x000000011f237824 */ /* 0x000fc400078e0223 */
[----:B------:R-:W-:-:S04]  /*3230*/  IMAD.MOV.U32 R30, RZ, RZ, 0x1 ;  /* 0x00000001ff1e7424 */ /* 0x000fc800078e00ff */
[----:B------:R-:W0:Y:S08]  /*3240*/  I2F.F64.U64 R34, R34 ;  /* 0x0000002200227312 */ /* 0x000e300000301800 */
        /* <DEDUP_REMOVED lines=18> */
[----:B------:R-:W-:Y:S02]  /*3370*/  IMAD.MOV.U32 R30, RZ, RZ, R32 ;  /* 0x000000ffff1e7224 */ /* 0x000fe400078e0020 */
[----:B------:R-:W-:-:S07]  /*3380*/  IMAD.MOV.U32 R31, RZ, RZ, R33 ;  /* 0x000000ffff1f7224 */ /* 0x000fce00078e0021 */
.L_x_40:
[----:B------:R-:W-:Y:S05]  /*3390*/  BSYNC.RECONVERGENT B0 ;  /* 0x0000000000007941 */ /* 0x000fea0003800200 */
.L_x_39:
[----:B------:R-:W-:Y:S01]  /*33a0*/  DADD R26, R26, R30 ;  /* 0x000000001a1a7229 */ /* 0x000fe2000000001e */
[----:B------:R-:W-:Y:S01]  /*33b0*/  BSSY.RECONVERGENT B0, `(.L_x_41) ;  /* 0x0000003000007945 */ /* 0x000fe20003800200 */
[----:B------:R-:W-:-:S09]  /*33c0*/  MOV R56, 0x33e0 ;  /* 0x000033e000387802 */ /* 0x000fd20000000f00 */
[----:B------:R-:W-:Y:S05]  /*33d0*/  CALL.REL.NOINC `($_Z11generateMsrimPdPmS_mim$__internal_accurate_pow) ;  /* 0x0000000800747944 */ /* 0x000fea0003c00000 */
[----:B------:R-:W-:Y:S05]  /*33e0*/  BSYNC.RECONVERGENT B0 ;  /* 0x0000000000007941 */ /* 0x000fea0003800200 */
.L_x_41:
[C---:B------:R-:W-:Y:S01]  /*33f0*/  DADD R28, R26.reuse, 2 ;  /* 0x400000001a1c7429 */ /* 0x040fe20000000000 */
[----:B------:R-:W-:Y:S01]  /*3400*/  BSSY.RECONVERGENT B0, `(.L_x_42) ;  /* 0x000000d000007945 */ /* 0x000fe20003800200 */
[----:B------:R-:W-:-:S08]  /*3410*/  DSETP.NEU.AND P1, PT, R26, RZ, PT ;  /* 0x000000ff1a00722a */ /* 0x000fd00003f2d000 */
[----:B------:R-:W-:Y:S02]  /*3420*/  LOP3.LUT R28, R29, 0x7ff00000, RZ, 0xc0, !PT ;  /* 0x7ff000001d1c7812 */ /* 0x000fe400078ec0ff */
[----:B------:R-:W-:Y:S02]  /*3430*/  FSEL R29, R34, RZ, P1 ;  /* 0x000000ff221d7208 */ /* 0x000fe40000800000 */
[----:B------:R-:W-:Y:S02]  /*3440*/  ISETP.NE.AND P2, PT, R28, 0x7ff00000, PT ;  /* 0x7ff000001c00780c */ /* 0x000fe40003f45270 */
[----:B------:R-:W-:-:S11]  /*3450*/  FSEL R28, R30, RZ, P1 ;  /* 0x000000ff1e1c7208 */ /* 0x000fd60000800000 */
[----:B------:R-:W-:Y:S05]  /*3460*/  @P2 BRA `(.L_x_43) ;  /* 0x0000000000182947 */ /* 0x000fea0003800000 */
[----:B------:R-:W-:-:S14]  /*3470*/  DSETP.NAN.AND P1, PT, R26, R26, PT ;  /* 0x0000001a1a00722a */ /* 0x000fdc0003f28000 */
[----:B------:R-:W-:Y:S01]  /*3480*/  @P1 DADD R28, R26, 2 ;  /* 0x400000001a1c1429 */ /* 0x000fe20000000000 */
[----:B------:R-:W-:Y:S10]  /*3490*/  @P1 BRA `(.L_x_43) ;  /* 0x00000000000c1947 */ /* 0x000ff40003800000 */
[----:B------:R-:W-:-:S14]  /*34a0*/  DSETP.NEU.AND P1, PT, |R26|, +INF , PT ;  /* 0x7ff000001a00742a */ /* 0x000fdc0003f2d200 */
[----:B------:R-:W-:Y:S02]  /*34b0*/  @!P1 IMAD.MOV.U32 R28, RZ, RZ, 0x0 ;  /* 0x00000000ff1c9424 */ /* 0x000fe400078e00ff */
[----:B------:R-:W-:-:S07]  /*34c0*/  @!P1 IMAD.MOV.U32 R29, RZ, RZ, 0x7ff00000 ;  /* 0x7ff00000ff1d9424 */ /* 0x000fce00078e00ff */
.L_x_43:
[----:B------:R-:W-:Y:S05]  /*34d0*/  BSYNC.RECONVERGENT B0 ;  /* 0x0000000000007941 */ /* 0x000fea0003800200 */
.L_x_42:
[----:B------:R-:W-:-:S06]  /*34e0*/  DSETP.NEU.AND P1, PT, R26, 1, PT ;  /* 0x3ff000001a00742a */ /* 0x000fcc0003f2d000 */
[----:B------:R-:W-:Y:S02]  /*34f0*/  FSEL R26, R28, RZ, P1 ;  /* 0x000000ff1c1a7208 */ /* 0x000fe40000800000 */
[----:B------:R-:W-:-:S06]  /*3500*/  FSEL R27, R29, 1.875, P1 ;  /* 0x3ff000001d1b7808 */ /* 0x000fcc0000800000 */
[----:B------:R-:W-:Y:S01]  /*3510*/  DADD R14, R14, R26 ;  /* 0x000000000e0e7229 */ /* 0x000fe2000000001a */
[----:B------:R-:W-:Y:S10]  /*3520*/  @P0 BRA `(.L_x_44) ;  /* 0xffffffcc00a40947 */ /* 0x000ff4000383ffff */
.L_x_3:
[----:B------:R-:W-:Y:S05]  /*3530*/  BSYNC.RECONVERGENT B2 ;  /* 0x0000000000027941 */ /* 0x000fea0003800200 */
.L_x_2:
[----:B------:R-:W-:-:S05]  /*3540*/  IADD3 R7, P0, PT, R7, 0x1, RZ ;  /* 0x0000000107077810 */ /* 0x000fca0007f1e0ff */
[----:B------:R-:W-:Y:S01]  /*3550*/  IMAD.X R12, RZ, RZ, R12, P0 ;  /* 0x000000ffff0c7224 */ /* 0x000fe200000e060c */
[----:B------:R-:W-:-:S04]  /*3560*/  ISETP.NE.U32.AND P0, PT, R7, R18, PT ;  /* 0x000000120700720c */ /* 0x000fc80003f05070 */
[----:B------:R-:W-:-:S13]  /*3570*/  ISETP.NE.AND.EX P0, PT, R12, R19, PT, P0 ;  /* 0x000000130c00720c */ /* 0x000fda0003f05300 */
[----:B------:R-:W-:Y:S05]  /*3580*/  @P0 BRA `(.L_x_45) ;  /* 0xffffffcc00680947 */ /* 0x000fea000383ffff */
.L_x_1:
[----:B------:R-:W-:Y:S05]  /*3590*/  BSYNC.RECONVERGENT B3 ;  /* 0x0000000000037941 */ /* 0x000fea0003800200 */
.L_x_0:
[-C--:B-----5:R-:W-:Y:S01]  /*35a0*/  IMAD R5, R17, R18.reuse, RZ ;  /* 0x0000001211057224 */ /* 0x0a0fe200078e02ff */
[----:B------:R-:W-:Y:S01]  /*35b0*/  FSETP.GEU.AND P1, PT, |R15|, 6.5827683646048100446e-37, PT ;  /* 0x036000000f00780b */ /* 0x000fe20003f2e200 */
[----:B------:R-:W-:Y:S01]  /*35c0*/  IMAD.WIDE.U32 R2, R16, R18, RZ ;  /* 0x0000001210027225 */ /* 0x000fe200078e00ff */
[----:B------:R-:W-:Y:S03]  /*35d0*/  BSSY.RECONVERGENT B0, `(.L_x_46) ;  /* 0x000001a000007945 */ /* 0x000fe60003800200 */
[----:B------:R-:W-:Y:S02]  /*35e0*/  IMAD R5, R19, R16, R5 ;  /* 0x0000001013057224 */ /* 0x000fe400078e0205 */
[----:B------:R-:W-:Y:S02]  /*35f0*/  IMAD.MOV.U32 R6, RZ, RZ, R2 ;  /* 0x000000ffff067224 */ /* 0x000fe400078e0002 */
        /* <DEDUP_REMOVED lines=23> */
.L_x_47:
[----:B------:R-:W-:Y:S05]  /*3770*/  BSYNC.RECONVERGENT B0 ;  /* 0x0000000000007941 */ /* 0x000fea0003800200 */
.L_x_46:
[----:B------:R-:W0:Y:S02]  /*3780*/  LDCU.64 UR6, c[0x0][0x3a0] ;  /* 0x00007400ff0677ac */ /* 0x000e240008000a00 */
[----:B0-----:R-:W-:-:S04]  /*3790*/  LEA R4, P0, R22, UR6, 0x3 ;  /* 0x0000000616047c11 */ /* 0x001fc8000f8018ff */
[----:B------:R-:W-:-:S05]  /*37a0*/  LEA.HI.X R5, R22, UR7, R0, 0x3, P0 ;  /* 0x0000000716057c11 */ /* 0x000fca00080f1c00 */
[----:B------:R-:W-:Y:S01]  /*37b0*/  STG.E.64 desc[UR4][R4.64], R2 ;  /* 0x0000000204007986 */ /* 0x000fe2000c101b04 */
[----:B------:R-:W-:Y:S05]  /*37c0*/  EXIT ;  /* 0x000000000000794d */ /* 0x000fea0003800000 */
        .weak           $__internal_0_$__cuda_sm20_div_rn_f64_full
        .type           $__internal_0_$__cuda_sm20_div_rn_f64_full,@function
        .size           $__internal_0_$__cuda_sm20_div_rn_f64_full,($_Z11generateMsrimPdPmS_mim$__internal_accurate_pow - $__internal_0_$__cuda_sm20_div_rn_f64_full)
$__internal_0_$__cuda_sm20_div_rn_f64_full:
[C---:B------:R-:W-:Y:S01]  /*37d0*/  FSETP.GEU.AND P1, PT, |R33|.reuse, 1.469367938527859385e-39, PT ;  /* 0x001000002100780b */ /* 0x040fe20003f2e200 */
[----:B------:R-:W-:Y:S01]  /*37e0*/  IMAD.MOV.U32 R35, RZ, RZ, R45 ;  /* 0x000000ffff237224 */ /* 0x000fe200078e002d */
[C---:B------:R-:W-:Y:S01]  /*37f0*/  LOP3.LUT R46, R33.reuse, 0x800fffff, RZ, 0xc0, !PT ;  /* 0x800fffff212e7812 */ /* 0x040fe200078ec0ff */
[----:B------:R-:W-:Y:S01]  /*3800*/  IMAD.MOV.U32 R40, RZ, RZ, 0x1 ;  /* 0x00000001ff287424 */ /* 0x000fe200078e00ff */
[----:B------:R-:W-:Y:S01]  /*3810*/  LOP3.LUT R56, R33, 0x7ff00000, RZ, 0xc0, !PT ;  /* 0x7ff0000021387812 */ /* 0x000fe200078ec0ff */
[----:B------:R-:W-:Y:S01]  /*3820*/  IMAD.MOV.U32 R48, RZ, RZ, 0x1ca00000 ;  /* 0x1ca00000ff307424 */ /* 0x000fe200078e00ff */
[----:B------:R-:W-:Y:S01]  /*3830*/  LOP3.LUT R47, R46, 0x3ff00000, RZ, 0xfc, !PT ;  /* 0x3ff000002e2f7812 */ /* 0x000fe200078efcff */
[----:B------:R-:W-:Y:S01]  /*3840*/  IMAD.MOV.U32 R46, RZ, RZ, R32 ;  /* 0x000000ffff2e7224 */ /* 0x000fe200078e0020 */
[C---:B------:R-:W-:Y:S01]  /*3850*/  FSETP.GEU.AND P3, PT, |R35|.reuse, 1.469367938527859385e-39, PT ;  /* 0x001000002300780b */ /* 0x040fe20003f6e200 */
[----:B------:R-:W-:Y:S01]  /*3860*/  IMAD.MOV.U32 R34, RZ, RZ, R44 ;  /* 0x000000ffff227224 */ /* 0x000fe200078e002c */
[----:B------:R-:W-:Y:S01]  /*3870*/  LOP3.LUT R49, R35, 0x7ff00000, RZ, 0xc0, !PT ;  /* 0x7ff0000023317812 */ /* 0x000fe200078ec0ff */
[----:B------:R-:W-:Y:S02]  /*3880*/  BSSY.RECONVERGENT B1, `(.L_x_48) ;  /* 0x000004e000017945 */ /* 0x000fe40003800200 */
[----:B------:R-:W-:Y:S01]  /*3890*/  @!P1 DMUL R46, R32, 8.98846567431157953865e+307 ;  /* 0x7fe00000202e9828 */ /* 0x000fe20000000000 */
[----:B------:R-:W-:Y:S01]  /*38a0*/  ISETP.GE.U32.AND P2, PT, R49, R56, PT ;  /* 0x000000383100720c */ /* 0x000fe20003f46070 */
[----:B------:R-:W-:-:S02]  /*38b0*/  IMAD.MOV.U32 R44, RZ, RZ, R34 ;  /* 0x000000ffff2c7224 */ /* 0x000fc400078e0022 */
[----:B------:R-:W-:Y:S01]  /*38c0*/  IMAD.MOV.U32 R51, RZ, RZ, R49 ;  /* 0x000000ffff337224 */ /* 0x000fe200078e0031 */
[----:B------:R-:W-:Y:S01]  /*38d0*/  SEL R45, R48, 0x63400000, !P2 ;  /* 0x63400000302d7807 */ /* 0x000fe20005000000 */
[----:B------:R-:W0:Y:S02]  /*38e0*/  MUFU.RCP64H R41, R47 ;  /* 0x0000002f00297308 */ /* 0x000e240000001800 */
[----:B------:R-:W-:Y:S02]  /*38f0*/  @!P3 LOP3.LUT R42, R33, 0x7ff00000, RZ, 0xc0, !PT ;  /* 0x7ff00000212ab812 */ /* 0x000fe400078ec0ff */
[----:B------:R-:W-:Y:S02]  /*3900*/  LOP3.LUT R45, R45, 0x800fffff, R35, 0xf8, !PT ;  /* 0x800fffff2d2d7812 */ /* 0x000fe400078ef823 */
[----:B------:R-:W-:Y:S02]  /*3910*/  @!P3 ISETP.GE.U32.AND P4, PT, R49, R42, PT ;  /* 0x0000002a3100b20c */ /* 0x000fe40003f86070 */
[----:B------:R-:W-:-:S05]  /*3920*/  @!P1 LOP3.LUT R56, R47, 0x7ff00000, RZ, 0xc0, !PT ;  /* 0x7ff000002f389812 */ /* 0x000fca00078ec0ff */
[----:B------:R-:W-:Y:S01]  /*3930*/  VIADD R57, R56, 0xffffffff ;  /* 0xffffffff38397836 */ /* 0x000fe20000000000 */
[----:B0-----:R-:W-:-:S08]  /*3940*/  DFMA R38, R40, -R46, 1 ;  /* 0x3ff000002826742b */ /* 0x001fd0000000082e */
[----:B------:R-:W-:-:S08]  /*3950*/  DFMA R38, R38, R38, R38 ;  /* 0x000000262626722b */ /* 0x000fd00000000026 */
[----:B------:R-:W-:Y:S01]  /*3960*/  DFMA R38, R40, R38, R40 ;  /* 0x000000262826722b */ /* 0x000fe20000000028 */
[----:B------:R-:W-:Y:S01]  /*3970*/  @!P3 SEL R41, R48, 0x63400000, !P4 ;  /* 0x634000003029b807 */ /* 0x000fe20006000000 */
[----:B------:R-:W-:-:S03]  /*3980*/  @!P3 IMAD.MOV.U32 R40, RZ, RZ, RZ ;  /* 0x000000ffff28b224 */ /* 0x000fc600078e00ff */
[----:B------:R-:W-:-:S03]  /*3990*/  @!P3 LOP3.LUT R41, R41, 0x80000000, R35, 0xf8, !PT ;  /* 0x800000002929b812 */ /* 0x000fc600078ef823 */
[----:B------:R-:W-:Y:S01]  /*39a0*/  DFMA R42, R38, -R46, 1 ;  /* 0x3ff00000262a742b */ /* 0x000fe2000000082e */
[----:B------:R-:W-:-:S06]  /*39b0*/  @!P3 LOP3.LUT R41, R41, 0x100000, RZ, 0xfc, !PT ;  /* 0x001000002929b812 */ /* 0x000fcc00078efcff */
[----:B------:R-:W-:Y:S02]  /*39c0*/  @!P3 DFMA R44, R44, 2, -R40 ;  /* 0x400000002c2cb82b */ /* 0x000fe40000000828 */
[----:B------:R-:W-:-:S08]  /*39d0*/  DFMA R42, R38, R42, R38 ;  /* 0x0000002a262a722b */ /* 0x000fd00000000026 */
[----:B------:R-:W-:Y:S01]  /*39e0*/  @!P3 LOP3.LUT R51, R45, 0x7ff00000, RZ, 0xc0, !PT ;  /* 0x7ff000002d33b812 */ /* 0x000fe200078ec0ff */
[----:B------:R-:W-:-:S04]  /*39f0*/  DMUL R38, R42, R44 ;  /* 0x0000002c2a267228 */ /* 0x000fc80000000000 */
[----:B------:R-:W-:-:S04]  /*3a00*/  VIADD R55, R51, 0xffffffff ;  /* 0xffffffff33377836 */ /* 0x000fc80000000000 */
[----:B------:R-:W-:Y:S01]  /*3a10*/  DFMA R40, R38, -R46, R44 ;  /* 0x8000002e2628722b */ /* 0x000fe2000000002c */
[----:B------:R-:W-:-:S04]  /*3a20*/  ISETP.GT.U32.AND P1, PT, R55, 0x7feffffe, PT ;  /* 0x7feffffe3700780c */ /* 0x000fc80003f24070 */
[----:B------:R-:W-:-:S03]  /*3a30*/  ISETP.GT.U32.OR P1, PT, R57, 0x7feffffe, P1 ;  /* 0x7feffffe3900780c */ /* 0x000fc60000f24470 */
[----:B------:R-:W-:-:S10]  /*3a40*/  DFMA R40, R42, R40, R38 ;  /* 0x000000282a28722b */ /* 0x000fd40000000026 */
[----:B------:R-:W-:Y:S05]  /*3a50*/  @P1 BRA `(.L_x_49) ;  /* 0x00000000006c1947 */ /* 0x000fea0003800000 */
[----:B------:R-:W-:-:S04]  /*3a60*/  LOP3.LUT R38, R33, 0x7ff00000, RZ, 0xc0, !PT ;  /* 0x7ff0000021267812 */ /* 0x000fc800078ec0ff */
[CC--:B------:R-:W-:Y:S02]  /*3a70*/  VIADDMNMX R34, R49.reuse, -R38.reuse, 0xb9600000, !PT ;  /* 0xb960000031227446 */ /* 0x0c0fe40007800926 */
[----:B------:R-:W-:Y:S02]  /*3a80*/  ISETP.GE.U32.AND P1, PT, R49, R38, PT ;  /* 0x000000263100720c */ /* 0x000fe40003f26070 */
[----:B------:R-:W-:Y:S02]  /*3a90*/  VIMNMX R34, PT, PT, R34, 0x46a00000, PT ;  /* 0x46a0000022227848 */ /* 0x000fe40003fe0100 */
[----:B------:R-:W-:-:S05]  /*3aa0*/  SEL R35, R48, 0x63400000, !P1 ;  /* 0x6340000030237807 */ /* 0x000fca0004800000 */
[----:B------:R-:W-:Y:S02]  /*3ab0*/  IMAD.IADD R42, R34, 0x1, -R35 ;  /* 0x00000001222a7824 */ /* 0x000fe400078e0a23 */
[----:B------:R-:W-:Y:S02]  /*3ac0*/  IMAD.MOV.U32 R34, RZ, RZ, RZ ;  /* 0x000000ffff227224 */ /* 0x000fe400078e00ff */
[----:B------:R-:W-:-:S06]  /*3ad0*/  VIADD R35, R42, 0x7fe00000 ;  /* 0x7fe000002a237836 */ /* 0x000fcc0000000000 */
[----:B------:R-:W-:-:S10]  /*3ae0*/  DMUL R38, R40, R34 ;  /* 0x0000002228267228 */ /* 0x000fd40000000000 */
[----:B------:R-:W-:-:S13]  /*3af0*/  FSETP.GTU.AND P1, PT, |R39|, 1.469367938527859385e-39, PT ;  /* 0x001000002700780b */ /* 0x000fda0003f2c200 */
[----:B------:R-:W-:Y:S05]  /*3b00*/  @P1 BRA `(.L_x_50) ;  /* 0x0000000000941947 */ /* 0x000fea0003800000 */
[----:B------:R-:W-:Y:S01]  /*3b10*/  DFMA R44, R40, -R46, R44 ;  /* 0x8000002e282c722b */ /* 0x000fe2000000002c */
[----:B------:R-:W-:-:S09]  /*3b20*/  IMAD.MOV.U32 R34, RZ, RZ, RZ ;  /* 0x000000ffff227224 */ /* 0x000fd200078e00ff */
[C---:B------:R-:W-:Y:S02]  /*3b30*/  FSETP.NEU.AND P1, PT, R45.reuse, RZ, PT ;  /* 0x000000ff2d00720b */ /* 0x040fe40003f2d000 */
[----:B------:R-:W-:-:S04]  /*3b40*/  LOP3.LUT R43, R45, 0x80000000, R33, 0x48, !PT ;  /* 0x800000002d2b7812 */ /* 0x000fc800078e4821 */
[----:B------:R-:W-:-:S07]  /*3b50*/  LOP3.LUT R35, R43, R35, RZ, 0xfc, !PT ;  /* 0x000000232b237212 */ /* 0x000fce00078efcff */
[----:B------:R-:W-:Y:S05]  /*3b60*/  @!P1 BRA `(.L_x_50) ;  /* 0x00000000007c9947 */ /* 0x000fea0003800000 */
[----:B------:R-:W-:Y:S01]  /*3b70*/  IMAD.MOV R33, RZ, RZ, -R42 ;  /* 0x000000ffff217224 */ /* 0x000fe200078e0a2a */
[----:B------:R-:W-:Y:S01]  /*3b80*/  DMUL.RP R34, R40, R34 ;  /* 0x0000002228227228 */ /* 0x000fe20000008000 */
[----:B------:R-:W-:-:S06]  /*3b90*/  IMAD.MOV.U32 R32, RZ, RZ, RZ ;  /* 0x000000ffff207224 */ /* 0x000fcc00078e00ff */
[----:B------:R-:W-:-:S03]  /*3ba0*/  DFMA R32, R38, -R32, R40 ;  /* 0x800000202620722b */ /* 0x000fc60000000028 */
[----:B------:R-:W-:-:S03]  /*3bb0*/  LOP3.LUT R43, R35, R43, RZ, 0x3c, !PT ;  /* 0x0000002b232b7212 */ /* 0x000fc600078e3cff */
[----:B------:R-:W-:-:S04]  /*3bc0*/  IADD3 R32, PT, PT, -R42, -0x43300000, RZ ;  /* 0xbcd000002a207810 */ /* 0x000fc80007ffe1ff */
[----:B------:R-:W-:-:S04]  /*3bd0*/  FSETP.NEU.AND P1, PT, |R33|, R32, PT ;  /* 0x000000202100720b */ /* 0x000fc80003f2d200 */
[----:B------:R-:W-:Y:S02]  /*3be0*/  FSEL R38, R34, R38, !P1 ;  /* 0x0000002622267208 */ /* 0x000fe40004800000 */
[----:B------:R-:W-:Y:S01]  /*3bf0*/  FSEL R39, R43, R39, !P1 ;  /* 0x000000272b277208 */ /* 0x000fe20004800000 */
[----:B------:R-:W-:Y:S06]  /*3c00*/  BRA `(.L_x_50) ;  /* 0x0000000000547947 */ /* 0x000fec0003800000 */
.L_x_49:
[----:B------:R-:W-:-:S14]  /*3c10*/  DSETP.NAN.AND P1, PT, R34, R34, PT ;  /* 0x000000222200722a */ /* 0x000fdc0003f28000 */
[----:B------:R-:W-:Y:S05]  /*3c20*/  @P1 BRA `(.L_x_51) ;  /* 0x0000000000441947 */ /* 0x000fea0003800000 */
[----:B------:R-:W-:-:S14]  /*3c30*/  DSETP.NAN.AND P1, PT, R32, R32, PT ;  /* 0x000000202000722a */ /* 0x000fdc0003f28000 */
[----:B------:R-:W-:Y:S05]  /*3c40*/  @P1 BRA `(.L_x_52) ;  /* 0x0000000000301947 */ /* 0x000fea0003800000 */
[----:B------:R-:W-:Y:S01]  /*3c50*/  ISETP.NE.AND P1, PT, R51, R56, PT ;  /* 0x000000383300720c */ /* 0x000fe20003f25270 */
[----:B------:R-:W-:Y:S02]  /*3c60*/  IMAD.MOV.U32 R38, RZ, RZ, 0x0 ;  /* 0x00000000ff267424 */ /* 0x000fe400078e00ff */
[----:B------:R-:W-:-:S10]  /*3c70*/  IMAD.MOV.U32 R39, RZ, RZ, -0x80000 ;  /* 0xfff80000ff277424 */ /* 0x000fd400078e00ff */
[----:B------:R-:W-:Y:S05]  /*3c80*/  @!P1 BRA `(.L_x_50) ;  /* 0x0000000000349947 */ /* 0x000fea0003800000 */
[----:B------:R-:W-:Y:S02]  /*3c90*/  ISETP.NE.AND P1, PT, R51, 0x7ff00000, PT ;  /* 0x7ff000003300780c */ /* 0x000fe40003f25270 */
[----:B------:R-:W-:Y:S02]  /*3ca0*/  LOP3.LUT R39, R35, 0x80000000, R33, 0x48, !PT ;  /* 0x8000000023277812 */ /* 0x000fe400078e4821 */
[----:B------:R-:W-:-:S13]  /*3cb0*/  ISETP.EQ.OR P1, PT, R56, RZ, !P1 ;  /* 0x000000ff3800720c */ /* 0x000fda0004f22670 */
[----:B------:R-:W-:Y:S01]  /*3cc0*/  @P1 LOP3.LUT R32, R39, 0x7ff00000, RZ, 0xfc, !PT ;  /* 0x7ff0000027201812 */ /* 0x000fe200078efcff */
[----:B------:R-:W-:Y:S02]  /*3cd0*/  @!P1 IMAD.MOV.U32 R38, RZ, RZ, RZ ;  /* 0x000000ffff269224 */ /* 0x000fe400078e00ff */
[----:B------:R-:W-:Y:S02]  /*3ce0*/  @P1 IMAD.MOV.U32 R38, RZ, RZ, RZ ;  /* 0x000000ffff261224 */ /* 0x000fe400078e00ff */
[----:B------:R-:W-:Y:S01]  /*3cf0*/  @P1 IMAD.MOV.U32 R39, RZ, RZ, R32 ;  /* 0x000000ffff271224 */ /* 0x000fe200078e0020 */
[----:B------:R-:W-:Y:S06]  /*3d00*/  BRA `(.L_x_50) ;  /* 0x0000000000147947 */ /* 0x000fec0003800000 */
.L_x_52:
[----:B------:R-:W-:Y:S01]  /*3d10*/  LOP3.LUT R39, R33, 0x80000, RZ, 0xfc, !PT ;  /* 0x0008000021277812 */ /* 0x000fe200078efcff */
[----:B------:R-:W-:Y:S01]  /*3d20*/  IMAD.MOV.U32 R38, RZ, RZ, R32 ;  /* 0x000000ffff267224 */ /* 0x000fe200078e0020 */
[----:B------:R-:W-:Y:S06]  /*3d30*/  BRA `(.L_x_50) ;  /* 0x0000000000087947 */ /* 0x000fec0003800000 */
.L_x_51:
[----:B------:R-:W-:Y:S01]  /*3d40*/  LOP3.LUT R39, R35, 0x80000, RZ, 0xfc, !PT ;  /* 0x0008000023277812 */ /* 0x000fe200078efcff */
[----:B------:R-:W-:-:S07]  /*3d50*/  IMAD.MOV.U32 R38, RZ, RZ, R34 ;  /* 0x000000ffff267224 */ /* 0x000fce00078e0022 */
.L_x_50:
[----:B------:R-:W-:Y:S05]  /*3d60*/  BSYNC.RECONVERGENT B1 ;  /* 0x0000000000017941 */ /* 0x000fea0003800200 */
.L_x_48:
[----:B------:R-:W-:Y:S02]  /*3d70*/  IMAD.MOV.U32 R51, RZ, RZ, 0x0 ;  /* 0x00000000ff337424 */ /* 0x000fe400078e00ff */
[----:B------:R-:W-:Y:S02]  /*3d80*/  IMAD.MOV.U32 R32, RZ, RZ, R38 ;  /* 0x000000ffff207224 */ /* 0x000fe400078e0026 */
[----:B------:R-:W-:Y:S01]  /*3d90*/  IMAD.MOV.U32 R33, RZ, RZ, R39 ;  /* 0x000000ffff217224 */ /* 0x000fe200078e0027 */
[----:B------:R-:W-:Y:S06]  /*3da0*/  RET.REL.NODEC R50 `(_Z11generateMsrimPdPmS_mim) ;  /* 0xffffffc032947950 */ /* 0x000fec0003c3ffff */
        .type           $_Z11generateMsrimPdPmS_mim$__internal_accurate_pow,@function
        .size           $_Z11generateMsrimPdPmS_mim$__internal_accurate_pow,(.L_x_56 - $_Z11generateMsrimPdPmS_mim$__internal_accurate_pow)
$_Z11generateMsrimPdPmS_mim$__internal_accurate_pow:
[----:B------:R-:W-:Y:S01]  /*3db0*/  DADD R30, -RZ, |R26| ;  /* 0x00000000ff1e7229 */ /* 0x000fe2000000051a */
[----:B------:R-:W-:Y:S01]  /*3dc0*/  IMAD.MOV.U32 R34, RZ, RZ, RZ ;  /* 0x000000ffff227224 */ /* 0x000fe200078e00ff */
[----:B------:R-:W-:Y:S01]  /*3dd0*/  UMOV UR8, 0x7d2cafe2 ;  /* 0x7d2cafe200087882 */ /* 0x000fe20000000000 */
[----:B------:R-:W-:Y:S01]  /*3de0*/  UMOV UR9, 0x3eb0f5ff ;  /* 0x3eb0f5ff00097882 */ /* 0x000fe20000000000 */
[----:B------:R-:W-:Y:S01]  /*3df0*/  UMOV UR10, 0x3b39803f ;  /* 0x3b39803f000a7882 */ /* 0x000fe20000000000 */
[----:B------:R-:W-:-:S05]  /*3e00*/  UMOV UR11, 0x3c7abc9e ;  /* 0x3c7abc9e000b7882 */ /* 0x000fca0000000000 */
[----:B------:R-:W-:Y:S01]  /*3e10*/  ISETP.GT.U32.AND P1, PT, R31, 0xfffff, PT ;  /* 0x000fffff1f00780c */ /* 0x000fe20003f24070 */
[----:B------:R-:W-:-:S12]  /*3e20*/  IMAD.MOV.U32 R28, RZ, RZ, R31 ;  /* 0x000000ffff1c7224 */ /* 0x000fd800078e001f */
[----:B------:R-:W-:-:S10]  /*3e30*/  @!P1 DMUL R50, R30, 1.80143985094819840000e+16 ;  /* 0x435000001e329828 */ /* 0x000fd40000000000 */
[----:B------:R-:W-:Y:S02]  /*3e40*/  @!P1 IMAD.MOV.U32 R28, RZ, RZ, R51 ;  /* 0x000000ffff1c9224 */ /* 0x000fe400078e0033 */
[----:B------:R-:W-:-:S03]  /*3e50*/  @!P1 IMAD.MOV.U32 R30, RZ, RZ, R50 ;  /* 0x000000ffff1e9224 */ /* 0x000fc600078e0032 */
[----:B------:R-:W-:Y:S01]  /*3e60*/  LOP3.LUT R28, R28, 0x800fffff, RZ, 0xc0, !PT ;  /* 0x800fffff1c1c7812 */ /* 0x000fe200078ec0ff */
[----:B------:R-:W-:Y:S01]  /*3e70*/  IMAD.MOV.U32 R40, RZ, RZ, R30 ;  /* 0x000000ffff287224 */ /* 0x000fe200078e001e */
[----:B------:R-:W-:Y:S02]  /*3e80*/  SHF.R.U32.HI R30, RZ, 0x14, R31 ;  /* 0x00000014ff1e7819 */ /* 0x000fe4000001161f */
[----:B------:R-:W-:Y:S02]  /*3e90*/  LOP3.LUT R41, R28, 0x3ff00000, RZ, 0xfc, !PT ;  /* 0x3ff000001c297812 */ /* 0x000fe400078efcff */
[----:B------:R-:W-:Y:S02]  /*3ea0*/  @!P1 LEA.HI R30, R51, 0xffffffca, RZ, 0xc ;  /* 0xffffffca331e9811 */ /* 0x000fe400078f60ff */
[----:B------:R-:W-:-:S03]  /*3eb0*/  ISETP.GE.U32.AND P2, PT, R41, 0x3ff6a09f, PT ;  /* 0x3ff6a09f2900780c */ /* 0x000fc60003f46070 */
[----:B------:R-:W-:-:S10]  /*3ec0*/  VIADD R31, R30, 0xfffffc01 ;  /* 0xfffffc011e1f7836 */ /* 0x000fd40000000000 */
[----:B------:R-:W-:Y:S02]  /*3ed0*/  @P2 VIADD R29, R41, 0xfff00000 ;  /* 0xfff00000291d2836 */ /* 0x000fe40000000000 */
[----:B------:R-:W-:Y:S02]  /*3ee0*/  @P2 VIADD R31, R30, 0xfffffc02 ;  /* 0xfffffc021e1f2836 */ /* 0x000fe40000000000 */
[----:B------:R-:W-:-:S03]  /*3ef0*/  @P2 IMAD.MOV.U32 R41, RZ, RZ, R29 ;  /* 0x000000ffff292224 */ /* 0x000fc600078e001d */
[----:B------:R-:W-:Y:S01]  /*3f00*/  LOP3.LUT R30, R31, 0x80000000, RZ, 0x3c, !PT ;  /* 0x800000001f1e7812 */ /* 0x000fe200078e3cff */
[----:B------:R-:W-:Y:S02]  /*3f10*/  IMAD.MOV.U32 R31, RZ, RZ, 0x43300000 ;  /* 0x43300000ff1f7424 */ /* 0x000fe400078e00ff */
[C---:B------:R-:W-:Y:S02]  /*3f20*/  DADD R32, R40.reuse, 1 ;  /* 0x3ff0000028207429 */ /* 0x040fe40000000000 */
[----:B------:R-:W-:-:S04]  /*3f30*/  DADD R40, R40, -1 ;  /* 0xbff0000028287429 */ /* 0x000fc80000000000 */
[----:B------:R-:W0:Y:S02]  /*3f40*/  MUFU.RCP64H R35, R33 ;  /* 0x0000002100237308 */ /* 0x000e240000001800 */
[----:B0-----:R-:W-:-:S08]  /*3f50*/  DFMA R28, -R32, R34, 1 ;  /* 0x3ff00000201c742b */ /* 0x001fd00000000122 */
[----:B------:R-:W-:-:S08]  /*3f60*/  DFMA R28, R28, R28, R28 ;  /* 0x0000001c1c1c722b */ /* 0x000fd0000000001c */
[----:B------:R-:W-:Y:S01]  /*3f70*/  DFMA R34, R34, R28, R34 ;  /* 0x0000001c2222722b */ /* 0x000fe20000000022 */
[----:B------:R-:W-:Y:S02]  /*3f80*/  IMAD.MOV.U32 R28, RZ, RZ, 0x41ad3b5a ;  /* 0x41ad3b5aff1c7424 */ /* 0x000fe400078e00ff */
[----:B------:R-:W-:-:S05]  /*3f90*/  IMAD.MOV.U32 R29, RZ, RZ, 0x3ed0f5d2 ;  /* 0x3ed0f5d2ff1d7424 */ /* 0x000fca00078e00ff */
[----:B------:R-:W-:-:S08]  /*3fa0*/  DMUL R48, R40, R34 ;  /* 0x0000002228307228 */ /* 0x000fd00000000000 */
[----:B------:R-:W-:-:S08]  /*3fb0*/  DFMA R48, R40, R34, R48 ;  /* 0x000000222830722b */ /* 0x000fd00000000030 */
[----:B------:R-:W-:Y:S02]  /*3fc0*/  DMUL R38, R48, R48 ;  /* 0x0000003030267228 */ /* 0x000fe40000000000 */
[----:B------:R-:W-:-:S06]  /*3fd0*/  DADD R46, R40, -R48 ;  /* 0x00000000282e7229 */ /* 0x000fcc0000000830 */
[----:B------:R-:W-:Y:S01]  /*3fe0*/  DFMA R28, R38, UR8, R28 ;  /* 0x00000008261c7c2b */ /* 0x000fe2000800001c */
[----:B------:R-:W-:Y:S01]  /*3ff0*/  UMOV UR8, 0x75488a3f ;  /* 0x75488a3f00087882 */ /* 0x000fe20000000000 */
[----:B------:R-:W-:Y:S01]  /*4000*/  UMOV UR9, 0x3ef3b20a ;  /* 0x3ef3b20a00097882 */ /* 0x000fe20000000000 */
[----:B------:R-:W-:-:S05]  /*4010*/  DADD R46, R46, R46 ;  /* 0x000000002e2e7229 */ /* 0x000fca000000002e */
[----:B------:R-:W-:Y:S01]  /*4020*/  DFMA R36, R38, R28, UR8 ;  /* 0x0000000826247e2b */ /* 0x000fe2000800001c */
[----:B------:R-:W-:Y:S01]  /*4030*/  UMOV UR8, 0xe4faecd5 ;  /* 0xe4faecd500087882 */ /* 0x000fe20000000000 */
[----:B------:R-:W-:Y:S01]  /*4040*/  UMOV UR9, 0x3f1745cd ;  /* 0x3f1745cd00097882 */ /* 0x000fe20000000000 */
[-C--:B------:R-:W-:Y:S02]  /*4050*/  DMUL R28, R48, R48.reuse ;  /* 0x00000030301c7228 */ /* 0x080fe40000000000 */
[----:B------:R-:W-:-:S03]  /*4060*/  DFMA R46, R40, -R48, R46 ;  /* 0x80000030282e722b */ /* 0x000fc6000000002e */
[----:B------:R-:W-:Y:S01]  /*4070*/  DFMA R36, R38, R36, UR8 ;  /* 0x0000000826247e2b */ /* 0x000fe20008000024 */
[----:B------:R-:W-:Y:S01]  /*4080*/  UMOV UR8, 0x258a578b ;  /* 0x258a578b00087882 */ /* 0x000fe20000000000 */
[----:B------:R-:W-:-:S03]  /*4090*/  UMOV UR9, 0x3f3c71c7 ;  /* 0x3f3c71c700097882 */ /* 0x000fc60000000000 */
[----:B------:R-:W-:-:S03]  /*40a0*/  DMUL R46, R34, R46 ;  /* 0x0000002e222e7228 */ /* 0x000fc60000000000 */
[----:B------:R-:W-:Y:S01]  /*40b0*/  DFMA R36, R38, R36, UR8 ;  /* 0x0000000826247e2b */ /* 0x000fe20008000024 */
[----:B------:R-:W-:Y:S01]  /*40c0*/  UMOV UR8, 0x9242b910 ;  /* 0x9242b91000087882 */ /* 0x000fe20000000000 */
[----:B------:R-:W-:-:S06]  /*40d0*/  UMOV UR9, 0x3f624924 ;  /* 0x3f62492400097882 */ /* 0x000fcc0000000000 */
[----:B------:R-:W-:Y:S01]  /*40e0*/  DFMA R36, R38, R36, UR8 ;  /* 0x0000000826247e2b */ /* 0x000fe20008000024 */
[----:B------:R-:W-:Y:S01]  /*40f0*/  UMOV UR8, 0x99999dfb ;  /* 0x99999dfb00087882 */ /* 0x000fe20000000000 */
[----:B------:R-:W-:-:S06]  /*4100*/  UMOV UR9, 0x3f899999 ;  /* 0x3f89999900097882 */ /* 0x000fcc0000000000 */
[----:B------:R-:W-:Y:S01]  /*4110*/  DFMA R36, R38, R36, UR8 ;  /* 0x0000000826247e2b */ /* 0x000fe20008000024 */
[----:B------:R-:W-:Y:S01]  /*4120*/  UMOV UR8, 0x55555555 ;  /* 0x5555555500087882 */ /* 0x000fe20000000000 */
[----:B------:R-:W-:-:S06]  /*4130*/  UMOV UR9, 0x3fb55555 ;  /* 0x3fb5555500097882 */ /* 0x000fcc0000000000 */
[----:B------:R-:W-:-:S08]  /*4140*/  DFMA R44, R38, R36, UR8 ;  /* 0x00000008262c7e2b */ /* 0x000fd00008000024 */
[----:B------:R-:W-:Y:S01]  /*4150*/  DADD R32, -R44, UR8 ;  /* 0x000000082c207e29 */ /* 0x000fe20008000100 */
[----:B------:R-:W-:Y:S01]  /*4160*/  UMOV UR8, 0xb9e7b0 ;  /* 0x00b9e7b000087882 */ /* 0x000fe20000000000 */
[----:B------:R-:W-:-:S06]  /*4170*/  UMOV UR9, 0x3c46a4cb ;  /* 0x3c46a4cb00097882 */ /* 0x000fcc0000000000 */
[----:B------:R-:W-:Y:S02]  /*4180*/  DFMA R42, R38, R36, R32 ;  /* 0x00000024262a722b */ /* 0x000fe40000000020 */
[C---:B------:R-:W-:Y:S01]  /*4190*/  DMUL R32, R48.reuse, R28 ;  /* 0x0000001c30207228 */ /* 0x040fe20000000000 */
[----:B------:R-:W-:Y:S01]  /*41a0*/  VIADD R39, R47, 0x100000 ;  /* 0x001000002f277836 */ /* 0x000fe20000000000 */
[----:B------:R-:W-:Y:S01]  /*41b0*/  DFMA R36, R48, R48, -R28 ;  /* 0x000000303024722b */ /* 0x000fe2000000081c */
[----:B------:R-:W-:-:S03]  /*41c0*/  IMAD.MOV.U32 R38, RZ, RZ, R46 ;  /* 0x000000ffff267224 */ /* 0x000fc600078e002e */
[----:B------:R-:W-:Y:S01]  /*41d0*/  DADD R42, R42, -UR8 ;  /* 0x800000082a2a7e29 */ /* 0x000fe20008000000 */
[----:B------:R-:W-:Y:S01]  /*41e0*/  UMOV UR8, 0x80000000 ;  /* 0x8000000000087882 */ /* 0x000fe20000000000 */
[C---:B------:R-:W-:Y:S01]  /*41f0*/  DFMA R34, R48.reuse, R28, -R32 ;  /* 0x0000001c3022722b */ /* 0x040fe20000000820 */
[----:B------:R-:W-:Y:S01]  /*4200*/  UMOV UR9, 0x43300000 ;  /* 0x4330000000097882 */ /* 0x000fe20000000000 */
[----:B------:R-:W-:Y:S02]  /*4210*/  DFMA R36, R48, R38, R36 ;  /* 0x000000263024722b */ /* 0x000fe40000000024 */
[----:B------:R-:W-:Y:S01]  /*4220*/  DADD R30, R30, -UR8 ;  /* 0x800000081e1e7e29 */ /* 0x000fe20008000000 */
[----:B------:R-:W-:Y:S01]  /*4230*/  UMOV UR8, 0xfefa39ef ;  /* 0xfefa39ef00087882 */ /* 0x000fe20000000000 */
[----:B------:R-:W-:Y:S01]  /*4240*/  DADD R40, R44, R42 ;  /* 0x000000002c287229 */ /* 0x000fe2000000002a */
[----:B------:R-:W-:Y:S01]  /*4250*/  UMOV UR9, 0x3fe62e42 ;  /* 0x3fe62e4200097882 */ /* 0x000fe20000000000 */
[----:B------:R-:W-:-:S06]  /*4260*/  DFMA R34, R46, R28, R34 ;  /* 0x0000001c2e22722b */ /* 0x000fcc0000000022 */
[----:B------:R-:W-:Y:S02]  /*4270*/  DMUL R28, R40, R32 ;  /* 0x00000020281c7228 */ /* 0x000fe40000000000 */
[----:B------:R-:W-:Y:S02]  /*4280*/  DFMA R34, R48, R36, R34 ;  /* 0x000000243022722b */ /* 0x000fe40000000022 */
[----:B------:R-:W-:-:S04]  /*4290*/  DADD R44, R44, -R40 ;  /* 0x000000002c2c7229 */ /* 0x000fc80000000828 */
[----:B------:R-:W-:-:S04]  /*42a0*/  DFMA R36, R40, R32, -R28 ;  /* 0x000000202824722b */ /* 0x000fc8000000081c */
[----:B------:R-:W-:-:S04]  /*42b0*/  DADD R44, R42, R44 ;  /* 0x000000002a2c7229 */ /* 0x000fc8000000002c */
[----:B------:R-:W-:-:S08]  /*42c0*/  DFMA R34, R40, R34, R36 ;  /* 0x000000222822722b */ /* 0x000fd00000000024 */
[----:B------:R-:W-:-:S08]  /*42d0*/  DFMA R44, R44, R32, R34 ;  /* 0x000000202c2c722b */ /* 0x000fd00000000022 */
[----:B------:R-:W-:-:S08]  /*42e0*/  DADD R34, R28, R44 ;  /* 0x000000001c227229 */ /* 0x000fd0000000002c */
[--C-:B------:R-:W-:Y:S02]  /*42f0*/  DADD R32, R48, R34.reuse ;  /* 0x0000000030207229 */ /* 0x100fe40000000022 */
[----:B------:R-:W-:-:S06]  /*4300*/  DADD R28, R28, -R34 ;  /* 0x000000001c1c7229 */ /* 0x000fcc0000000822 */
[----:B------:R-:W-:Y:S02]  /*4310*/  DADD R48, R48, -R32 ;  /* 0x0000000030307229 */ /* 0x000fe40000000820 */
[----:B------:R-:W-:-:S06]  /*4320*/  DADD R28, R44, R28 ;  /* 0x000000002c1c7229 */ /* 0x000fcc000000001c */
[----:B------:R-:W-:-:S08]  /*4330*/  DADD R48, R34, R48 ;  /* 0x0000000022307229 */ /* 0x000fd00000000030 */
[----:B------:R-:W-:-:S08]  /*4340*/  DADD R28, R28, R48 ;  /* 0x000000001c1c7229 */ /* 0x000fd00000000030 */
[----:B------:R-:W-:-:S08]  /*4350*/  DADD R46, R46, R28 ;  /* 0x000000002e2e7229 */ /* 0x000fd0000000001c */
[----:B------:R-:W-:-:S08]  /*4360*/  DADD R34, R32, R46 ;  /* 0x0000000020227229 */ /* 0x000fd0000000002e */
[--C-:B------:R-:W-:Y:S02]  /*4370*/  DFMA R28, R30, UR8, R34.reuse ;  /* 0x000000081e1c7c2b */ /* 0x100fe40008000022 */
[----:B------:R-:W-:-:S06]  /*4380*/  DADD R36, R32, -R34 ;  /* 0x0000000020247229 */ /* 0x000fcc0000000822 */
[----:B------:R-:W-:Y:S02]  /*4390*/  DFMA R32, R30, -UR8, R28 ;  /* 0x800000081e207c2b */ /* 0x000fe4000800001c */
[----:B------:R-:W-:-:S06]  /*43a0*/  DADD R36, R46, R36 ;  /* 0x000000002e247229 */ /* 0x000fcc0000000024 */
[----:B------:R-:W-:-:S08]  /*43b0*/  DADD R32, -R34, R32 ;  /* 0x0000000022207229 */ /* 0x000fd00000000120 */
[----:B------:R-:W-:-:S08]  /*43c0*/  DADD R32, R36, -R32 ;  /* 0x0000000024207229 */ /* 0x000fd00000000820 */
[----:B------:R-:W-:-:S08]  /*43d0*/  DFMA R32, R30, UR10, R32 ;  /* 0x0000000a1e207c2b */ /* 0x000fd00008000020 */
[----:B------:R-:W-:-:S08]  /*43e0*/  DADD R30, R28, R32 ;  /* 0x000000001c1e7229 */ /* 0x000fd00000000020 */
[----:B------:R-:W-:Y:S02]  /*43f0*/  DADD R28, R28, -R30 ;  /* 0x000000001c1c7229 */ /* 0x000fe4000000081e */
[----:B------:R-:W-:-:S06]  /*4400*/  DMUL R34, R30, 2 ;  /* 0x400000001e227828 */ /* 0x000fcc0000000000 */
[----:B------:R-:W-:Y:S02]  /*4410*/  DADD R28, R32, R28 ;  /* 0x00000000201c7229 */ /* 0x000fe4000000001c */
[----:B------:R-:W-:-:S08]  /*4420*/  DFMA R36, R30, 2, -R34 ;  /* 0x400000001e24782b */ /* 0x000fd00000000822 */
[----:B------:R-:W-:Y:S01]  /*4430*/  DFMA R36, R28, 2, R36 ;  /* 0x400000001c24782b */ /* 0x000fe20000000024 */
[----:B------:R-:W-:Y:S02]  /*4440*/  IMAD.MOV.U32 R28, RZ, RZ, 0x652b82fe ;  /* 0x652b82feff1c7424 */ /* 0x000fe400078e00ff */
[----:B------:R-:W-:-:S05]  /*4450*/  IMAD.MOV.U32 R29, RZ, RZ, 0x3ff71547 ;  /* 0x3ff71547ff1d7424 */ /* 0x000fca00078e00ff */
[----:B------:R-:W-:-:S08]  /*4460*/  DADD R30, R34, R36 ;  /* 0x00000000221e7229 */ /* 0x000fd00000000024 */
[----:B------:R-:W-:Y:S02]  /*4470*/  DFMA R28, R30, R28, 6.75539944105574400000e+15 ;  /* 0x433800001e1c742b */ /* 0x000fe4000000001c */
[----:B------:R-:W-:Y:S01]  /*4480*/  FSETP.GEU.AND P1, PT, |R31|, 4.1917929649353027344, PT ;  /* 0x4086232b1f00780b */ /* 0x000fe20003f2e200 */
[----:B------:R-:W-:-:S05]  /*4490*/  DADD R34, R34, -R30 ;  /* 0x0000000022227229 */ /* 0x000fca000000081e */
[----:B------:R-:W-:-:S03]  /*44a0*/  DADD R32, R28, -6.75539944105574400000e+15 ;  /* 0xc33800001c207429 */ /* 0x000fc60000000000 */
[----:B------:R-:W-:-:S05]  /*44b0*/  DADD R36, R36, R34 ;  /* 0x0000000024247229 */ /* 0x000fca0000000022 */
[----:B------:R-:W-:Y:S01]  /*44c0*/  DFMA R38, R32, -UR8, R30 ;  /* 0x8000000820267c2b */ /* 0x000fe2000800001e */
[----:B------:R-:W-:Y:S01]  /*44d0*/  UMOV UR8, 0x3b39803f ;  /* 0x3b39803f00087882 */ /* 0x000fe20000000000 */
[----:B------:R-:W-:-:S06]  /*44e0*/  UMOV UR9, 0x3c7abc9e ;  /* 0x3c7abc9e00097882 */ /* 0x000fcc0000000000 */
[----:B------:R-:W-:Y:S01]  /*44f0*/  DFMA R32, R32, -UR8, R38 ;  /* 0x8000000820207c2b */ /* 0x000fe20008000026 */
[----:B------:R-:W-:Y:S01]  /*4500*/  UMOV UR8, 0x69ce2bdf ;  /* 0x69ce2bdf00087882 */ /* 0x000fe20000000000 */
[----:B------:R-:W-:Y:S01]  /*4510*/  IMAD.MOV.U32 R38, RZ, RZ, -0x35dec16 ;  /* 0xfca213eaff267424 */ /* 0x000fe200078e00ff */
[----:B------:R-:W-:Y:S01]  /*4520*/  UMOV UR9, 0x3e5ade15 ;  /* 0x3e5ade1500097882 */ /* 0x000fe20000000000 */
[----:B------:R-:W-:-:S06]  /*4530*/  IMAD.MOV.U32 R39, RZ, RZ, 0x3e928af3 ;  /* 0x3e928af3ff277424 */ /* 0x000fcc00078e00ff */
[----:B------:R-:W-:Y:S01]  /*4540*/  DFMA R38, R32, UR8, R38 ;  /* 0x0000000820267c2b */ /* 0x000fe20008000026 */
        /* <DEDUP_REMOVED lines=24> */
[----:B------:R-:W-:-:S08]  /*46d0*/  DFMA R38, R32, R38, 1 ;  /* 0x3ff000002026742b */ /* 0x000fd00000000026 */
[----:B------:R-:W-:-:S10]  /*46e0*/  DFMA R32, R32, R38, 1 ;  /* 0x3ff000002020742b */ /* 0x000fd40000000026 */
[----:B------:R-:W-:Y:S02]  /*46f0*/  IMAD R35, R28, 0x100000, R33 ;  /* 0x001000001c237824 */ /* 0x000fe400078e0221 */
[----:B------:R-:W-:Y:S01]  /*4700*/  IMAD.MOV.U32 R34, RZ, RZ, R32 ;  /* 0x000000ffff227224 */ /* 0x000fe200078e0020 */
[----:B------:R-:W-:Y:S06]  /*4710*/  @!P1 BRA `(.L_x_53) ;  /* 0x0000000000309947 */ /* 0x000fec0003800000 */
[----:B------:R-:W-:Y:S01]  /*4720*/  FSETP.GEU.AND P2, PT, |R31|, 4.2275390625, PT ;  /* 0x408748001f00780b */ /* 0x000fe20003f4e200 */
[C---:B------:R-:W-:Y:S02]  /*4730*/  DADD R34, R30.reuse, +INF ;  /* 0x7ff000001e227429 */ /* 0x040fe40000000000 */
[----:B------:R-:W-:-:S08]  /*4740*/  DSETP.GEU.AND P1, PT, R30, RZ, PT ;  /* 0x000000ff1e00722a */ /* 0x000fd00003f2e000 */
[----:B------:R-:W-:Y:S02]  /*4750*/  FSEL R34, R34, RZ, P1 ;  /* 0x000000ff22227208 */ /* 0x000fe40000800000 */
[----:B------:R-:W-:Y:S02]  /*4760*/  @!P2 LEA.HI R29, R28, R28, RZ, 0x1 ;  /* 0x0000001c1c1da211 */ /* 0x000fe400078f08ff */
[----:B------:R-:W-:Y:S02]  /*4770*/  FSEL R35, R35, RZ, P1 ;  /* 0x000000ff23237208 */ /* 0x000fe40000800000 */
[----:B------:R-:W-:-:S05]  /*4780*/  @!P2 SHF.R.S32.HI R29, RZ, 0x1, R29 ;  /* 0x00000001ff1da819 */ /* 0x000fca000001141d */
[----:B------:R-:W-:Y:S02]  /*4790*/  @!P2 IMAD.IADD R28, R28, 0x1, -R29 ;  /* 0x000000011c1ca824 */ /* 0x000fe400078e0a1d */
[----:B------:R-:W-:-:S03]  /*47a0*/  @!P2 IMAD R33, R29, 0x100000, R33 ;  /* 0x001000001d21a824 */ /* 0x000fc600078e0221 */
[----:B------:R-:W-:Y:S01]  /*47b0*/  @!P2 LEA R29, R28, 0x3ff00000, 0x14 ;  /* 0x3ff000001c1da811 */ /* 0x000fe200078ea0ff */
[----:B------:R-:W-:-:S06]  /*47c0*/  @!P2 IMAD.MOV.U32 R28, RZ, RZ, RZ ;  /* 0x000000ffff1ca224 */ /* 0x000fcc00078e00ff */
[----:B------:R-:W-:-:S11]  /*47d0*/  @!P2 DMUL R34, R32, R28 ;  /* 0x0000001c2022a228 */ /* 0x000fd60000000000 */
.L_x_53:
[----:B------:R-:W-:Y:S01]  /*47e0*/  DFMA R36, R36, R34, R34 ;  /* 0x000000222424722b */ /* 0x000fe20000000022 */
[----:B------:R-:W-:Y:S01]  /*47f0*/  IMAD.MOV.U32 R57, RZ, RZ, 0x0 ;  /* 0x00000000ff397424 */ /* 0x000fe200078e00ff */
[----:B------:R-:W-:-:S08]  /*4800*/  DSETP.NEU.AND P1, PT, |R34|, +INF , PT ;  /* 0x7ff000002200742a */ /* 0x000fd00003f2d200 */
[----:B------:R-:W-:Y:S02]  /*4810*/  FSEL R30, R34, R36, !P1 ;  /* 0x00000024221e7208 */ /* 0x000fe40004800000 */
[----:B------:R-:W-:Y:S01]  /*4820*/  FSEL R34, R35, R37, !P1 ;  /* 0x0000002523227208 */ /* 0x000fe20004800000 */
[----:B------:R-:W-:Y:S06]  /*4830*/  RET.REL.NODEC R56 `(_Z11generateMsrimPdPmS_mim) ;  /* 0xffffffb438f07950 */ /* 0x000fec0003c3ffff */
.L_x_54:
[----:B------:R-:W-:-:S00]  /*4840*/  BRA `(.L_x_54) ;  /* 0xfffffffc00fc7947 */ /* 0x000fc0000383ffff */
[----:B------:R-:W-:-:S00]  /*4850*/  NOP ;  /* 0x0000000000007918 */ /* 0x000fc00000000000 */
        /* <DEDUP_REMOVED lines=10> */
.L_x_56:


//--------------------- .nv.shared.reserved.0     --------------------------
	.section	.nv.shared.reserved.0,"aw",@nobits
	.weak		__nv_reservedSMEM_offset_0_alias
	.size		__nv_reservedSMEM_offset_0_alias, 0, 64
	.other		__nv_reservedSMEM_offset_0_alias,@"STO_CUDA_RESERVED_SHARED STV_DEFAULT"
__nv_reservedSMEM_offset_0_alias:
	.zero		0
	.zero		64


//--------------------- .nv.constant0._Z11generateMsrimPdPmS_mim --------------------------
	.section	.nv.constant0._Z11generateMsrimPdPmS_mim,"a",@progbits
	.sectionflags	@""
	.align	4
.nv.constant0._Z11generateMsrimPdPmS_mim:
	.zero		960


//--------------------- SYMBOLS --------------------------

	.type		.nv.reservedSmem.offset0,@object
	.size		.nv.reservedSmem.offset0,0x4
